	.target	sm_100a

	.elftype	@"ET_EXEC"


//--------------------- .note.nv.tkinfo           --------------------------
	.section	.note.nv.tkinfo,"",@"SHT_NOTE"
	.sectionflags	@"SHF_NOTE_NV_TKINFO"
	.tkinfo
        /*0018*/ 	.word	0x00000002
        /*0030*/ 	.string	""
        /*0030*/ 	.string	"ptxas"
        /*0030*/ 	.string	"Cuda compilation tools, release 13.0, V13.0.88"
        /*0030*/ 	.string	"Build cuda_13.0.r13.0/compiler.36424714_0"
        /*0030*/ 	.string	"-arch sm_100a -m 64 "



//--------------------- .note.nv.cuinfo           --------------------------
	.section	.note.nv.cuinfo,"",@"SHT_NOTE"
	.sectionflags	@"SHF_NOTE_NV_CUINFO"
        /*0018*/ 	.short	0x0002
        /*001a*/ 	.short	0x0064
        /*001c*/ 	.short	0x0082
	.zero		2


//--------------------- .nv.info                  --------------------------
	.section	.nv.info,"",@"SHT_CUDA_INFO"
	.align	4


	//----- nvinfo : EIATTR_REGCOUNT
	.align		4
        /*0000*/ 	.byte	0x04, 0x2f
        /*0002*/ 	.short	(.L_19 - .L_18)
	.align		4
.L_18:
        /*0004*/ 	.word	index@(_ZN7cutlass13device_kernelINS_4gemm6kernel13GemmUniversalIN4cute5tupleIJiiiiEEENS1_10collective13CollectiveMmaINS1_35MainloopSm100TmaUmmaWarpSpecializedILi6ELi2ELi4ENS5_IJNS4_1CILi1EEESB_SB_EEEEENS5_IJNSA_ILi128EEESE_NSA_ILi64EEEEEENS_6half_tENS5_IJlSB_lEEESH_SI_NS4_8TiledMMAINS4_8MMA_AtomIJNS4_20SM100_MMA_F16BF16_SSISH_SH_fLi128ELi128ELNS4_4UMMA5MajorE0ELSN_0ELNSM_7ScaleInE0ELSO_0EEEEEENS4_6LayoutISC_NS5_IJNSA_ILi0EEESS_SS_EEEEENS5_IJNS4_10UnderscoreESV_SV_EEEEENS4_13SM90_TMA_LOADENS4_14ComposedLayoutINS4_7SwizzleILi3ELi4ELi3EEENS4_18smem_ptr_flag_bitsILi16EEENSR_INS5_IJNSA_ILi8EEESF_EEENS5_IJSF_SB_EEEEEEEvNS4_8identityESY_S18_vS19_EENS_8epilogue10collective18CollectiveEpilogueINS1B_23Sm100TmaWarpSpecializedILi4ELi2ELi32ELb1ELb0EEEJSG_NS5_IJNSR_ISE_SB_EENSR_INSA_ILi32EEESB_EEEEESH_SI_SH_SI_NS1B_6fusion15FusionCallbacksIS1F_NS1K_17LinearCombinationISH_fSH_fLNS_15FloatRoundStyleE2EEESG_S1J_JEEENS4_5SM1004TMEM4LOAD26SM100_TMEM_LOAD_32dp32b32xESY_NSZ_INS10_ILi2ELi4ELi3EEES13_NSR_INS5_IJS14_S1H_EEENS5_IJS1H_SB_EEEEEEENS4_39AutoVectorizingCopyWithAssumedAlignmentILi128EEENS4_14SM90_TMA_STOREES1Y_S20_S20_EEEvvEEEEvNT_6ParamsE)
        /*0008*/ 	.word	0x0000006e


	//----- nvinfo : EIATTR_FRAME_SIZE
	.align		4
.L_19:
        /*000c*/ 	.byte	0x04, 0x11
        /*000e*/ 	.short	(.L_21 - .L_20)
	.align		4
.L_20:
        /*0010*/ 	.word	index@($__internal_2_$__cuda_sm10x_tcgen05_guardrail_trap_unallocated_columns_being_dealloced)
        /*0014*/ 	.word	0x00000000


	//----- nvinfo : EIATTR_FRAME_SIZE
	.align		4
.L_21:
        /*0018*/ 	.byte	0x04, 0x11
        /*001a*/ 	.short	(.L_23 - .L_22)
	.align		4
.L_22:
        /*001c*/ 	.word	index@($__internal_1_$__cuda_sm10x_tcgen05_guardrail_trap_phase_invalid_during_alloc)
        /*0020*/ 	.word	0x00000000


	//----- nvinfo : EIATTR_FRAME_SIZE
	.align		4
.L_23:
        /*0024*/ 	.byte	0x04, 0x11
        /*0026*/ 	.short	(.L_25 - .L_24)
	.align		4
.L_24:
        /*0028*/ 	.word	index@($__internal_0_$__cuda_sm10x_tcgen05_guardrail_trap_col_being_dealloced_not_returned_by_alloc)
        /*002c*/ 	.word	0x00000000


	//----- nvinfo : EIATTR_FRAME_SIZE
	.align		4
.L_25:
        /*0030*/ 	.byte	0x04, 0x11
        /*0032*/ 	.short	(.L_27 - .L_26)
	.align		4
.L_26:
        /*0034*/ 	.word	index@(_ZN7cutlass13device_kernelINS_4gemm6kernel13GemmUniversalIN4cute5tupleIJiiiiEEENS1_10collective13CollectiveMmaINS1_35MainloopSm100TmaUmmaWarpSpecializedILi6ELi2ELi4ENS5_IJNS4_1CILi1EEESB_SB_EEEEENS5_IJNSA_ILi128EEESE_NSA_ILi64EEEEEENS_6half_tENS5_IJlSB_lEEESH_SI_NS4_8TiledMMAINS4_8MMA_AtomIJNS4_20SM100_MMA_F16BF16_SSISH_SH_fLi128ELi128ELNS4_4UMMA5MajorE0ELSN_0ELNSM_7ScaleInE0ELSO_0EEEEEENS4_6LayoutISC_NS5_IJNSA_ILi0EEESS_SS_EEEEENS5_IJNS4_10UnderscoreESV_SV_EEEEENS4_13SM90_TMA_LOADENS4_14ComposedLayoutINS4_7SwizzleILi3ELi4ELi3EEENS4_18smem_ptr_flag_bitsILi16EEENSR_INS5_IJNSA_ILi8EEESF_EEENS5_IJSF_SB_EEEEEEEvNS4_8identityESY_S18_vS19_EENS_8epilogue10collective18CollectiveEpilogueINS1B_23Sm100TmaWarpSpecializedILi4ELi2ELi32ELb1ELb0EEEJSG_NS5_IJNSR_ISE_SB_EENSR_INSA_ILi32EEESB_EEEEESH_SI_SH_SI_NS1B_6fusion15FusionCallbacksIS1F_NS1K_17LinearCombinationISH_fSH_fLNS_15FloatRoundStyleE2EEESG_S1J_JEEENS4_5SM1004TMEM4LOAD26SM100_TMEM_LOAD_32dp32b32xESY_NSZ_INS10_ILi2ELi4ELi3EEES13_NSR_INS5_IJS14_S1H_EEENS5_IJS1H_SB_EEEEEEENS4_39AutoVectorizingCopyWithAssumedAlignmentILi128EEENS4_14SM90_TMA_STOREES1Y_S20_S20_EEEvvEEEEvNT_6ParamsE)
        /*0038*/ 	.word	0x00000000


	//----- nvinfo : EIATTR_MIN_STACK_SIZE
	.align		4
.L_27:
        /*003c*/ 	.byte	0x04, 0x12
        /*003e*/ 	.short	(.L_29 - .L_28)
	.align		4
.L_28:
        /*0040*/ 	.word	index@(_ZN7cutlass13device_kernelINS_4gemm6kernel13GemmUniversalIN4cute5tupleIJiiiiEEENS1_10collective13CollectiveMmaINS1_35MainloopSm100TmaUmmaWarpSpecializedILi6ELi2ELi4ENS5_IJNS4_1CILi1EEESB_SB_EEEEENS5_IJNSA_ILi128EEESE_NSA_ILi64EEEEEENS_6half_tENS5_IJlSB_lEEESH_SI_NS4_8TiledMMAINS4_8MMA_AtomIJNS4_20SM100_MMA_F16BF16_SSISH_SH_fLi128ELi128ELNS4_4UMMA5MajorE0ELSN_0ELNSM_7ScaleInE0ELSO_0EEEEEENS4_6LayoutISC_NS5_IJNSA_ILi0EEESS_SS_EEEEENS5_IJNS4_10UnderscoreESV_SV_EEEEENS4_13SM90_TMA_LOADENS4_14ComposedLayoutINS4_7SwizzleILi3ELi4ELi3EEENS4_18smem_ptr_flag_bitsILi16EEENSR_INS5_IJNSA_ILi8EEESF_EEENS5_IJSF_SB_EEEEEEEvNS4_8identityESY_S18_vS19_EENS_8epilogue10collective18CollectiveEpilogueINS1B_23Sm100TmaWarpSpecializedILi4ELi2ELi32ELb1ELb0EEEJSG_NS5_IJNSR_ISE_SB_EENSR_INSA_ILi32EEESB_EEEEESH_SI_SH_SI_NS1B_6fusion15FusionCallbacksIS1F_NS1K_17LinearCombinationISH_fSH_fLNS_15FloatRoundStyleE2EEESG_S1J_JEEENS4_5SM1004TMEM4LOAD26SM100_TMEM_LOAD_32dp32b32xESY_NSZ_INS10_ILi2ELi4ELi3EEES13_NSR_INS5_IJS14_S1H_EEENS5_IJS1H_SB_EEEEEEENS4_39AutoVectorizingCopyWithAssumedAlignmentILi128EEENS4_14SM90_TMA_STOREES1Y_S20_S20_EEEvvEEEEvNT_6ParamsE)
        /*0044*/ 	.word	0x00000000
.L_29:


//--------------------- .nv.compat                --------------------------
	.section	.nv.compat,"",@"SHT_CUDA_COMPAT_INFO"
	.align	4
        /*0000*/ 	.byte	0x02, 0x09, 0x01, 0x00, 0x02, 0x02, 0x02, 0x00, 0x02, 0x05, 0x05, 0x00, 0x03, 0x07, 0x01, 0x01
        /*0010*/ 	.byte	0x02, 0x03, 0x01, 0x00, 0x02, 0x06, 0x01, 0x00, 0x04, 0x0b, 0x08, 0x00, 0x09, 0x00, 0x00, 0x00
        /*0020*/ 	.byte	0x00, 0x00, 0x00, 0x00


//--------------------- .nv.info._ZN7cutlass13device_kernelINS_4gemm6kernel13GemmUniversalIN4cute5tupleIJiiiiEEENS1_10collective13CollectiveMmaINS1_35MainloopSm100TmaUmmaWarpSpecializedILi6ELi2ELi4ENS5_IJNS4_1CILi1EEESB_SB_EEEEENS5_IJNSA_ILi128EEESE_NSA_ILi64EEEEEENS_6half_tENS5_IJlSB_lEEESH_SI_NS4_8TiledMMAINS4_8MMA_AtomIJNS4_20SM100_MMA_F16BF16_SSISH_SH_fLi128ELi128ELNS4_4UMMA5MajorE0ELSN_0ELNSM_7ScaleInE0ELSO_0EEEEEENS4_6LayoutISC_NS5_IJNSA_ILi0EEESS_SS_EEEEENS5_IJNS4_10UnderscoreESV_SV_EEEEENS4_13SM90_TMA_LOADENS4_14ComposedLayoutINS4_7SwizzleILi3ELi4ELi3EEENS4_18smem_ptr_flag_bitsILi16EEENSR_INS5_IJNSA_ILi8EEESF_EEENS5_IJSF_SB_EEEEEEEvNS4_8identityESY_S18_vS19_EENS_8epilogue10collective18CollectiveEpilogueINS1B_23Sm100TmaWarpSpecializedILi4ELi2ELi32ELb1ELb0EEEJSG_NS5_IJNSR_ISE_SB_EENSR_INSA_ILi32EEESB_EEEEESH_SI_SH_SI_NS1B_6fusion15FusionCallbacksIS1F_NS1K_17LinearCombinationISH_fSH_fLNS_15FloatRoundStyleE2EEESG_S1J_JEEENS4_5SM1004TMEM4LOAD26SM100_TMEM_LOAD_32dp32b32xESY_NSZ_INS10_ILi2ELi4ELi3EEES13_NSR_INS5_IJS14_S1H_EEENS5_IJS1H_SB_EEEEEEENS4_39AutoVectorizingCopyWithAssumedAlignmentILi128EEENS4_14SM90_TMA_STOREES1Y_S20_S20_EEEvvEEEEvNT_6ParamsE --------------------------
	.section	.nv.info._ZN7cutlass13device_kernelINS_4gemm6kernel13GemmUniversalIN4cute5tupleIJiiiiEEENS1_10collective13CollectiveMmaINS1_35MainloopSm100TmaUmmaWarpSpecializedILi6ELi2ELi4ENS5_IJNS4_1CILi1EEESB_SB_EEEEENS5_IJNSA_ILi128EEESE_NSA_ILi64EEEEEENS_6half_tENS5_IJlSB_lEEESH_SI_NS4_8TiledMMAINS4_8MMA_AtomIJNS4_20SM100_MMA_F16BF16_SSISH_SH_fLi128ELi128ELNS4_4UMMA5MajorE0ELSN_0ELNSM_7ScaleInE0ELSO_0EEEEEENS4_6LayoutISC_NS5_IJNSA_ILi0EEESS_SS_EEEEENS5_IJNS4_10UnderscoreESV_SV_EEEEENS4_13SM90_TMA_LOADENS4_14ComposedLayoutINS4_7SwizzleILi3ELi4ELi3EEENS4_18smem_ptr_flag_bitsILi16EEENSR_INS5_IJNSA_ILi8EEESF_EEENS5_IJSF_SB_EEEEEEEvNS4_8identityESY_S18_vS19_EENS_8epilogue10collective18CollectiveEpilogueINS1B_23Sm100TmaWarpSpecializedILi4ELi2ELi32ELb1ELb0EEEJSG_NS5_IJNSR_ISE_SB_EENSR_INSA_ILi32EEESB_EEEEESH_SI_SH_SI_NS1B_6fusion15FusionCallbacksIS1F_NS1K_17LinearCombinationISH_fSH_fLNS_15FloatRoundStyleE2EEESG_S1J_JEEENS4_5SM1004TMEM4LOAD26SM100_TMEM_LOAD_32dp32b32xESY_NSZ_INS10_ILi2ELi4ELi3EEES13_NSR_INS5_IJS14_S1H_EEENS5_IJS1H_SB_EEEEEEENS4_39AutoVectorizingCopyWithAssumedAlignmentILi128EEENS4_14SM90_TMA_STOREES1Y_S20_S20_EEEvvEEEEvNT_6ParamsE,"",@"SHT_CUDA_INFO"
	.sectionflags	@""
	.align	4


	//----- nvinfo : EIATTR_CUDA_API_VERSION
	.align		4
        /*0000*/ 	.byte	0x04, 0x37
        /*0002*/ 	.short	(.L_31 - .L_30)
.L_30:
        /*0004*/ 	.word	0x00000082


	//----- nvinfo : EIATTR_KPARAM_INFO
	.align		4
.L_31:
        /*0008*/ 	.byte	0x04, 0x17
        /*000a*/ 	.short	(.L_33 - .L_32)
.L_32:
        /*000c*/ 	.word	0x00000000
        /*0010*/ 	.short	0x0000
        /*0012*/ 	.short	0x0000
        /*0014*/ 	.byte	0x00, 0xf0, 0x01, 0x20


	//----- nvinfo : EIATTR_AT_ENTRY_FRAGMENTS
	.align		4
.L_33:
        /*0018*/ 	.byte	0x04, 0x4f
        /*001a*/ 	.short	(.L_35 - .L_34)


	//   ....[0]....
.L_34:
        /*001c*/ 	.word	0x00000006


	//----- nvinfo : EIATTR_RESERVED_SMEM_USED
	.align		4
.L_35:
        /*0020*/ 	.byte	0x01, 0x41
	.zero		2


	//----- nvinfo : EIATTR_SPARSE_MMA_MASK
	.align		4
        /*0024*/ 	.byte	0x03, 0x50
        /*0026*/ 	.short	0x0000


	//----- nvinfo : EIATTR_TCGEN05_1CTA_USED
	.align		4
        /*0028*/ 	.byte	0x01, 0x51
	.zero		2


	//----- nvinfo : EIATTR_MAXREG_COUNT
	.align		4
        /*002c*/ 	.byte	0x03, 0x1b
        /*002e*/ 	.short	0x00ff


	//----- nvinfo : EIATTR_NUM_BARRIERS
	.align		4
        /*0030*/ 	.byte	0x02, 0x4c
        /*0032*/ 	.byte	0x07
	.zero		1


	//----- nvinfo : EIATTR_EXTERNS
	.align		4
        /*0034*/ 	.byte	0x04, 0x0f
        /*0036*/ 	.short	(.L_37 - .L_36)


	//   ....[0]....
	.align		4
.L_36:
        /*0038*/ 	.word	index@(__assertfail)


	//----- nvinfo : EIATTR_MERCURY_ISA_VERSION
	.align		4
.L_37:
        /*003c*/ 	.byte	0x03, 0x5f
        /*003e*/ 	.short	0x0101


	//----- nvinfo : EIATTR_INT_WARP_WIDE_INSTR_OFFSETS
	.align		4
        /*0040*/ 	.byte	0x04, 0x31
        /*0042*/ 	.short	(.L_39 - .L_38)


	//   ....[0]....
.L_38:
        /*0044*/ 	.word	0x00001e00


	//   ....[1]....
        /*0048*/ 	.word	0x00003960


	//   ....[2]....
        /*004c*/ 	.word	0x00003990


	//   ....[3]....
        /*0050*/ 	.word	0x000039e0


	//   ....[4]....
        /*0054*/ 	.word	0x00004300


	//   ....[5]....
        /*0058*/ 	.word	0x00004360


	//   ....[6]....
        /*005c*/ 	.word	0x00004440


	//   ....[7]....
        /*0060*/ 	.word	0x000044b0


	//   ....[8]....
        /*0064*/ 	.word	0x000045c0


	//   ....[9]....
        /*0068*/ 	.word	0x00004650


	//   ....[10]....
        /*006c*/ 	.word	0x00004820


	//   ....[11]....
        /*0070*/ 	.word	0x00004980


	//----- nvinfo : EIATTR_COOP_GROUP_MASK_REGIDS
	.align		4
.L_39:
        /*0074*/ 	.byte	0x04, 0x29
        /*0076*/ 	.short	(.L_41 - .L_40)


	//   ....[0]....
.L_40:
        /*0078*/ 	.word	0xffffffff


	//   ....[1]....
        /*007c*/ 	.word	0xffffffff


	//   ....[2]....
        /*0080*/ 	.word	0xffffffff


	//   ....[3]....
        /*0084*/ 	.word	0xffffffff


	//   ....[4]....
        /*0088*/ 	.word	0xffffffff


	//   ....[5]....
        /*008c*/ 	.word	0xffffffff


	//   ....[6]....
        /*0090*/ 	.word	0xffffffff


	//   ....[7]....
        /*0094*/ 	.word	0xffffffff


	//   ....[8]....
        /*0098*/ 	.word	0xffffffff


	//   ....[9]....
        /*009c*/ 	.word	0xffffffff


	//   ....[10]....
        /*00a0*/ 	.word	0xffffffff


	//   ....[11]....
        /*00a4*/ 	.word	0xffffffff


	//   ....[12]....
        /*00a8*/ 	.word	0xffffffff


	//----- nvinfo : EIATTR_COOP_GROUP_INSTR_OFFSETS
	.align		4
.L_41:
        /*00ac*/ 	.byte	0x04, 0x28
        /*00ae*/ 	.short	(.L_43 - .L_42)


	//   ....[0]....
.L_42:
        /*00b0*/ 	.word	0x00000090


	//   ....[1]....
        /*00b4*/ 	.word	0x000004d0


	//   ....[2]....
        /*00b8*/ 	.word	0x00000680


	//   ....[3]....
        /*00bc*/ 	.word	0x00000820


	//   ....[4]....
        /*00c0*/ 	.word	0x00000920


	//   ....[5]....
        /*00c4*/ 	.word	0x00000a90


	//   ....[6]....
        /*00c8*/ 	.word	0x00000c30


	//   ....[7]....
        /*00cc*/ 	.word	0x00001ce0


	//   ....[8]....
        /*00d0*/ 	.word	0x00002be0


	//   ....[9]....
        /*00d4*/ 	.word	0x00002df0


	//   ....[10]....
        /*00d8*/ 	.word	0x00002e20


	//   ....[11]....
        /*00dc*/ 	.word	0x00003850


	//   ....[12]....
        /*00e0*/ 	.word	0x00003a80


	//----- nvinfo : EIATTR_VRC_CTA_INIT_COUNT
	.align		4
.L_43:
        /*00e4*/ 	.byte	0x02, 0x4a
        /*00e6*/ 	.byte	0x80
	.zero		1


	//----- nvinfo : EIATTR_SYSCALL_OFFSETS
	.align		4
        /*00e8*/ 	.byte	0x04, 0x46
        /*00ea*/ 	.short	(.L_45 - .L_44)


	//   ....[0]....
.L_44:
        /*00ec*/ 	.word	0x00005400


	//   ....[1]....
        /*00f0*/ 	.word	0x000054f0


	//   ....[2]....
        /*00f4*/ 	.word	0x00005c60


	//   ....[3]....
        /*00f8*/ 	.word	0x000068e0


	//   ....[4]....
        /*00fc*/ 	.word	0x00007530


	//   ....[5]....
        /*0100*/ 	.word	0x00008180


	//----- nvinfo : EIATTR_MBARRIER_INSTR_OFFSETS
	.align		4
.L_45:
        /*0104*/ 	.byte	0x04, 0x39
        /*0106*/ 	.short	(.L_47 - .L_46)


	//   ....[0]....
.L_46:
        /*0108*/ 	.word	0x000005b0
        /*010c*/ 	.word	0x000000ff
        /*0110*/ 	.word	0x00000000
        /*0114*/ 	.short	0x0100
        /*0116*/ 	.byte	0x05
	.zero		1


	//   ....[1]....
        /*0118*/ 	.word	0x000005c0
        /*011c*/ 	.word	0x000000ff
        /*0120*/ 	.word	0x00000030
        /*0124*/ 	.short	0x0100
        /*0126*/ 	.byte	0x05
	.zero		1


	//   ....[2]....
        /*0128*/ 	.word	0x000005d0
        /*012c*/ 	.word	0x000000ff
        /*0130*/ 	.word	0x00000008
        /*0134*/ 	.short	0x0100
        /*0136*/ 	.byte	0x05
	.zero		1


	//   ....[3]....
        /*0138*/ 	.word	0x000005e0
        /*013c*/ 	.word	0x000000ff
        /*0140*/ 	.word	0x00000038
        /*0144*/ 	.short	0x0100
        /*0146*/ 	.byte	0x05
	.zero		1


	//   ....[4]....
        /*0148*/ 	.word	0x000005f0
        /*014c*/ 	.word	0x000000ff
        /*0150*/ 	.word	0x00000010
        /*0154*/ 	.short	0x0100
        /*0156*/ 	.byte	0x05
	.zero		1


	//   ....[5]....
        /*0158*/ 	.word	0x00000600
        /*015c*/ 	.word	0x000000ff
        /*0160*/ 	.word	0x00000040
        /*0164*/ 	.short	0x0100
        /*0166*/ 	.byte	0x05
	.zero		1


	//   ....[6]....
        /*0168*/ 	.word	0x00000610
        /*016c*/ 	.word	0x000000ff
        /*0170*/ 	.word	0x00000018
        /*0174*/ 	.short	0x0100
        /*0176*/ 	.byte	0x05
	.zero		1


	//   ....[7]....
        /*0178*/ 	.word	0x00000620
        /*017c*/ 	.word	0x000000ff
        /*0180*/ 	.word	0x00000048
        /*0184*/ 	.short	0x0100
        /*0186*/ 	.byte	0x05
	.zero		1


	//   ....[8]....
        /*0188*/ 	.word	0x00000630
        /*018c*/ 	.word	0x000000ff
        /*0190*/ 	.word	0x00000020
        /*0194*/ 	.short	0x0100
        /*0196*/ 	.byte	0x05
	.zero		1


	//   ....[9]....
        /*0198*/ 	.word	0x00000640
        /*019c*/ 	.word	0x000000ff
        /*01a0*/ 	.word	0x00000050
        /*01a4*/ 	.short	0x0100
        /*01a6*/ 	.byte	0x05
	.zero		1


	//   ....[10]....
        /*01a8*/ 	.word	0x00000650
        /*01ac*/ 	.word	0x000000ff
        /*01b0*/ 	.word	0x00000028
        /*01b4*/ 	.short	0x0100
        /*01b6*/ 	.byte	0x05
	.zero		1


	//   ....[11]....
        /*01b8*/ 	.word	0x00000660
        /*01bc*/ 	.word	0x000000ff
        /*01c0*/ 	.word	0x00000058
        /*01c4*/ 	.short	0x0100
        /*01c6*/ 	.byte	0x05
	.zero		1


	//   ....[12]....
        /*01c8*/ 	.word	0x00000790
        /*01cc*/ 	.word	0x000000ff
        /*01d0*/ 	.word	0x00000060
        /*01d4*/ 	.short	0x0100
        /*01d6*/ 	.byte	0x07
	.zero		1


	//   ....[13]....
        /*01d8*/ 	.word	0x000007a0
        /*01dc*/ 	.word	0x000000ff
        /*01e0*/ 	.word	0x00000080
        /*01e4*/ 	.short	0x0100
        /*01e6*/ 	.byte	0x07
	.zero		1


	//   ....[14]....
        /*01e8*/ 	.word	0x000007b0
        /*01ec*/ 	.word	0x000000ff
        /*01f0*/ 	.word	0x00000068
        /*01f4*/ 	.short	0x0100
        /*01f6*/ 	.byte	0x07
	.zero		1


	//   ....[15]....
        /*01f8*/ 	.word	0x000007c0
        /*01fc*/ 	.word	0x000000ff
        /*0200*/ 	.word	0x00000088
        /*0204*/ 	.short	0x0100
        /*0206*/ 	.byte	0x07
	.zero		1


	//   ....[16]....
        /*0208*/ 	.word	0x000007d0
        /*020c*/ 	.word	0x000000ff
        /*0210*/ 	.word	0x00000070
        /*0214*/ 	.short	0x0100
        /*0216*/ 	.byte	0x07
	.zero		1


	//   ....[17]....
        /*0218*/ 	.word	0x000007e0
        /*021c*/ 	.word	0x000000ff
        /*0220*/ 	.word	0x00000090
        /*0224*/ 	.short	0x0100
        /*0226*/ 	.byte	0x07
	.zero		1


	//   ....[18]....
        /*0228*/ 	.word	0x000007f0
        /*022c*/ 	.word	0x000000ff
        /*0230*/ 	.word	0x00000078
        /*0234*/ 	.short	0x0100
        /*0236*/ 	.byte	0x07
	.zero		1


	//   ....[19]....
        /*0238*/ 	.word	0x00000800
        /*023c*/ 	.word	0x000000ff
        /*0240*/ 	.word	0x00000098
        /*0244*/ 	.short	0x0100
        /*0246*/ 	.byte	0x07
	.zero		1


	//   ....[20]....
        /*0248*/ 	.word	0x000008f0
        /*024c*/ 	.word	0x000000ff
        /*0250*/ 	.word	0x000000a0
        /*0254*/ 	.short	0x0100
        /*0256*/ 	.byte	0x05
	.zero		1


	//   ....[21]....
        /*0258*/ 	.word	0x00000900
        /*025c*/ 	.word	0x000000ff
        /*0260*/ 	.word	0x000000a8
        /*0264*/ 	.short	0x0100
        /*0266*/ 	.byte	0x05
	.zero		1


	//   ....[22]....
        /*0268*/ 	.word	0x00000a40
        /*026c*/ 	.word	0x000000ff
        /*0270*/ 	.word	0x000000b0
        /*0274*/ 	.short	0x0100
        /*0276*/ 	.byte	0x05
	.zero		1


	//   ....[23]....
        /*0278*/ 	.word	0x00000a50
        /*027c*/ 	.word	0x000000ff
        /*0280*/ 	.word	0x000000c0
        /*0284*/ 	.short	0x0100
        /*0286*/ 	.byte	0x05
	.zero		1


	//   ....[24]....
        /*0288*/ 	.word	0x00000a60
        /*028c*/ 	.word	0x000000ff
        /*0290*/ 	.word	0x000000b8
        /*0294*/ 	.short	0x0100
        /*0296*/ 	.byte	0x05
	.zero		1


	//   ....[25]....
        /*0298*/ 	.word	0x00000a70
        /*029c*/ 	.word	0x000000ff
        /*02a0*/ 	.word	0x000000c8
        /*02a4*/ 	.short	0x0100
        /*02a6*/ 	.byte	0x05
	.zero		1


	//   ....[26]....
        /*02a8*/ 	.word	0x00000ba0
        /*02ac*/ 	.word	0x000000ff
        /*02b0*/ 	.word	0x000000d0
        /*02b4*/ 	.short	0x0100
        /*02b6*/ 	.byte	0x07
	.zero		1


	//   ....[27]....
        /*02b8*/ 	.word	0x00000bb0
        /*02bc*/ 	.word	0x000000ff
        /*02c0*/ 	.word	0x000000f0
        /*02c4*/ 	.short	0x0100
        /*02c6*/ 	.byte	0x07
	.zero		1


	//   ....[28]....
        /*02c8*/ 	.word	0x00000bc0
        /*02cc*/ 	.word	0x000000ff
        /*02d0*/ 	.word	0x000000d8
        /*02d4*/ 	.short	0x0100
        /*02d6*/ 	.byte	0x07
	.zero		1


	//   ....[29]....
        /*02d8*/ 	.word	0x00000bd0
        /*02dc*/ 	.word	0x000000ff
        /*02e0*/ 	.word	0x000000f8
        /*02e4*/ 	.short	0x0100
        /*02e6*/ 	.byte	0x07
	.zero		1


	//   ....[30]....
        /*02e8*/ 	.word	0x00000be0
        /*02ec*/ 	.word	0x000000ff
        /*02f0*/ 	.word	0x000000e0
        /*02f4*/ 	.short	0x0100
        /*02f6*/ 	.byte	0x07
	.zero		1


	//   ....[31]....
        /*02f8*/ 	.word	0x00000bf0
        /*02fc*/ 	.word	0x000000ff
        /*0300*/ 	.word	0x00000100
        /*0304*/ 	.short	0x0100
        /*0306*/ 	.byte	0x07
	.zero		1


	//   ....[32]....
        /*0308*/ 	.word	0x00000c00
        /*030c*/ 	.word	0x000000ff
        /*0310*/ 	.word	0x000000e8
        /*0314*/ 	.short	0x0100
        /*0316*/ 	.byte	0x07
	.zero		1


	//   ....[33]....
        /*0318*/ 	.word	0x00000c10
        /*031c*/ 	.word	0x000000ff
        /*0320*/ 	.word	0x00000108
        /*0324*/ 	.short	0x0100
        /*0326*/ 	.byte	0x07
	.zero		1


	//   ....[34]....
        /*0328*/ 	.word	0x00000d00
        /*032c*/ 	.word	0x000000ff
        /*0330*/ 	.word	0x00000110
        /*0334*/ 	.short	0x0100
        /*0336*/ 	.byte	0x05
	.zero		1


	//   ....[35]....
        /*0338*/ 	.word	0x00000d10
        /*033c*/ 	.word	0x000000ff
        /*0340*/ 	.word	0x00000120
        /*0344*/ 	.short	0x0100
        /*0346*/ 	.byte	0x05
	.zero		1


	//   ....[36]....
        /*0348*/ 	.word	0x00000d20
        /*034c*/ 	.word	0x000000ff
        /*0350*/ 	.word	0x00000118
        /*0354*/ 	.short	0x0100
        /*0356*/ 	.byte	0x05
	.zero		1


	//   ....[37]....
        /*0358*/ 	.word	0x00000d30
        /*035c*/ 	.word	0x000000ff
        /*0360*/ 	.word	0x00000128
        /*0364*/ 	.short	0x0100
        /*0366*/ 	.byte	0x05
	.zero		1


	//   ....[38]....
        /*0368*/ 	.word	0x00001600
        /*036c*/ 	.word	0x00000002
        /*0370*/ 	.word	0x00000120
        /*0374*/ 	.short	0x010a
        /*0376*/ 	.byte	0xff
	.zero		1


	//   ....[39]....
        /*0378*/ 	.word	0x00001630
        /*037c*/ 	.word	0x00000002
        /*0380*/ 	.word	0x00000110
        /*0384*/ 	.short	0x0101
        /*0386*/ 	.byte	0xff
	.zero		1


	//   ....[40]....
        /*0388*/ 	.word	0x00001700
        /*038c*/ 	.word	0x000000ff
        /*0390*/ 	.word	0x00000030
        /*0394*/ 	.short	0x010a
        /*0396*/ 	.byte	0x08
	.zero		1


	//   ....[41]....
        /*0398*/ 	.word	0x000017a0
        /*039c*/ 	.word	0x000000ff
        /*03a0*/ 	.word	0x00000030
        /*03a4*/ 	.short	0x010a
        /*03a6*/ 	.byte	0x21
	.zero		1


	//   ....[42]....
        /*03a8*/ 	.word	0x00001900
        /*03ac*/ 	.word	0x000000ff
        /*03b0*/ 	.word	0x00000030
        /*03b4*/ 	.short	0x010a
        /*03b6*/ 	.byte	0x08
	.zero		1


	//   ....[43]....
        /*03b8*/ 	.word	0x000019f0
        /*03bc*/ 	.word	0x000000ff
        /*03c0*/ 	.word	0x000000a8
        /*03c4*/ 	.short	0x0101
        /*03c6*/ 	.byte	0x04
	.zero		1


	//   ....[44]....
        /*03c8*/ 	.word	0x00001a10
        /*03cc*/ 	.word	0x000000ff
        /*03d0*/ 	.word	0x00000030
        /*03d4*/ 	.short	0x010a
        /*03d6*/ 	.byte	0x08
	.zero		1


	//   ....[45]....
        /*03d8*/ 	.word	0x00001a90
        /*03dc*/ 	.word	0x000000ff
        /*03e0*/ 	.word	0x00000030
        /*03e4*/ 	.short	0x010a
        /*03e6*/ 	.byte	0x11
	.zero		1


	//   ....[46]....
        /*03e8*/ 	.word	0x00001bf0
        /*03ec*/ 	.word	0x000000ff
        /*03f0*/ 	.word	0x00000030
        /*03f4*/ 	.short	0x010a
        /*03f6*/ 	.byte	0x08
	.zero		1


	//   ....[47]....
        /*03f8*/ 	.word	0x00001d10
        /*03fc*/ 	.word	0x00000002
        /*0400*/ 	.word	0x000000b0
        /*0404*/ 	.short	0x010a
        /*0406*/ 	.byte	0xff
	.zero		1


	//   ....[48]....
        /*0408*/ 	.word	0x00001dd0
        /*040c*/ 	.word	0x00000002
        /*0410*/ 	.word	0x00000000
        /*0414*/ 	.short	0x0101
        /*0416*/ 	.byte	0xff
	.zero		1


	//   ....[49]....
        /*0418*/ 	.word	0x00002330
        /*041c*/ 	.word	0x000000ff
        /*0420*/ 	.word	0x00000000
        /*0424*/ 	.short	0x010a
        /*0426*/ 	.byte	0x05
	.zero		1


	//   ....[50]....
        /*0428*/ 	.word	0x000023c0
        /*042c*/ 	.word	0x000000ff
        /*0430*/ 	.word	0x00000000
        /*0434*/ 	.short	0x010a
        /*0436*/ 	.byte	0x05
	.zero		1


	//   ....[51]....
        /*0438*/ 	.word	0x00002450
        /*043c*/ 	.word	0x000000ff
        /*0440*/ 	.word	0x00000000
        /*0444*/ 	.short	0x010a
        /*0446*/ 	.byte	0x05
	.zero		1


	//   ....[52]....
        /*0448*/ 	.word	0x000024e0
        /*044c*/ 	.word	0x000000ff
        /*0450*/ 	.word	0x00000000
        /*0454*/ 	.short	0x010a
        /*0456*/ 	.byte	0x05
	.zero		1


	//   ....[53]....
        /*0458*/ 	.word	0x00002570
        /*045c*/ 	.word	0x000000ff
        /*0460*/ 	.word	0x00000000
        /*0464*/ 	.short	0x010a
        /*0466*/ 	.byte	0x05
	.zero		1


	//   ....[54]....
        /*0468*/ 	.word	0x00002610
        /*046c*/ 	.word	0x00000000
        /*0470*/ 	.word	0x00000000
        /*0474*/ 	.short	0x010a
        /*0476*/ 	.byte	0xff
	.zero		1


	//   ....[55]....
        /*0478*/ 	.word	0x00002730
        /*047c*/ 	.word	0x00000000
        /*0480*/ 	.word	0x00000110
        /*0484*/ 	.short	0x010a
        /*0486*/ 	.byte	0xff
	.zero		1


	//   ....[56]....
        /*0488*/ 	.word	0x000027a0
        /*048c*/ 	.word	0x00000000
        /*0490*/ 	.word	0x00000000
        /*0494*/ 	.short	0x0101
        /*0496*/ 	.byte	0xff
	.zero		1


	//   ....[57]....
        /*0498*/ 	.word	0x000027c0
        /*049c*/ 	.word	0x000000ff
        /*04a0*/ 	.word	0x000000c0
        /*04a4*/ 	.short	0x010a
        /*04a6*/ 	.byte	0x05
	.zero		1


	//   ....[58]....
        /*04a8*/ 	.word	0x000028e0
        /*04ac*/ 	.word	0x00000000
        /*04b0*/ 	.word	0x000000b0
        /*04b4*/ 	.short	0x010a
        /*04b6*/ 	.byte	0xff
	.zero		1


	//   ....[59]....
        /*04b8*/ 	.word	0x000029e0
        /*04bc*/ 	.word	0x00000000
        /*04c0*/ 	.word	0x00000000
        /*04c4*/ 	.short	0x0101
        /*04c6*/ 	.byte	0xff
	.zero		1


	//   ....[60]....
        /*04c8*/ 	.word	0x00002a70
        /*04cc*/ 	.word	0x000000ff
        /*04d0*/ 	.word	0x000000c0
        /*04d4*/ 	.short	0x0106
        /*04d6*/ 	.byte	0x05
	.zero		1


	//   ....[61]....
        /*04d8*/ 	.word	0x00002a90
        /*04dc*/ 	.word	0x000000ff
        /*04e0*/ 	.word	0x000000c0
        /*04e4*/ 	.short	0x010a
        /*04e6*/ 	.byte	0x05
	.zero		1


	//   ....[62]....
        /*04e8*/ 	.word	0x00002b20
        /*04ec*/ 	.word	0x000000ff
        /*04f0*/ 	.word	0x000000c0
        /*04f4*/ 	.short	0x0106
        /*04f6*/ 	.byte	0x04
	.zero		1


	//   ....[63]....
        /*04f8*/ 	.word	0x00002b60
        /*04fc*/ 	.word	0x00000000
        /*0500*/ 	.word	0x000000c0
        /*0504*/ 	.short	0x010a
        /*0506*/ 	.byte	0xff
	.zero		1


	//   ....[64]....
        /*0508*/ 	.word	0x000030a0
        /*050c*/ 	.word	0x00000000
        /*0510*/ 	.word	0x000000b0
        /*0514*/ 	.short	0x010a
        /*0516*/ 	.byte	0xff
	.zero		1


	//   ....[65]....
        /*0518*/ 	.word	0x000031b0
        /*051c*/ 	.word	0x00000003
        /*0520*/ 	.word	0x00000000
        /*0524*/ 	.short	0x0101
        /*0526*/ 	.byte	0xff
	.zero		1


	//   ....[66]....
        /*0528*/ 	.word	0x000031c0
        /*052c*/ 	.word	0x000000ff
        /*0530*/ 	.word	0x00000000
        /*0534*/ 	.short	0x010a
        /*0536*/ 	.byte	0x06
	.zero		1


	//   ....[67]....
        /*0538*/ 	.word	0x000031e0
        /*053c*/ 	.word	0x000000ff
        /*0540*/ 	.word	0x000000f0
        /*0544*/ 	.short	0x010a
        /*0546*/ 	.byte	0x07
	.zero		1


	//   ....[68]....
        /*0548*/ 	.word	0x000032b0
        /*054c*/ 	.word	0x000000ff
        /*0550*/ 	.word	0x00000000
        /*0554*/ 	.short	0x010a
        /*0556*/ 	.byte	0x06
	.zero		1


	//   ....[69]....
        /*0558*/ 	.word	0x000033e0
        /*055c*/ 	.word	0x000000ff
        /*0560*/ 	.word	0x00000000
        /*0564*/ 	.short	0x010a
        /*0566*/ 	.byte	0x1a
	.zero		1


	//   ....[70]....
        /*0568*/ 	.word	0x00003680
        /*056c*/ 	.word	0x000000ff
        /*0570*/ 	.word	0x00000000
        /*0574*/ 	.short	0x010a
        /*0576*/ 	.byte	0x06
	.zero		1


	//   ....[71]....
        /*0578*/ 	.word	0x00003710
        /*057c*/ 	.word	0x000000ff
        /*0580*/ 	.word	0x00000000
        /*0584*/ 	.short	0x010a
        /*0586*/ 	.byte	0x06
	.zero		1


	//   ....[72]....
        /*0588*/ 	.word	0x000037a0
        /*058c*/ 	.word	0x000000ff
        /*0590*/ 	.word	0x00000000
        /*0594*/ 	.short	0x010a
        /*0596*/ 	.byte	0x06
	.zero		1


	//   ....[73]....
        /*0598*/ 	.word	0x00003830
        /*059c*/ 	.word	0x000000ff
        /*05a0*/ 	.word	0x00000000
        /*05a4*/ 	.short	0x010a
        /*05a6*/ 	.byte	0x07
	.zero		1


	//   ....[74]....
        /*05a8*/ 	.word	0x00003cb0
        /*05ac*/ 	.word	0x00000000
        /*05b0*/ 	.word	0x000000b0
        /*05b4*/ 	.short	0x010a
        /*05b6*/ 	.byte	0xff
	.zero		1


	//   ....[75]....
        /*05b8*/ 	.word	0x00003d70
        /*05bc*/ 	.word	0x00000000
        /*05c0*/ 	.word	0x00000000
        /*05c4*/ 	.short	0x0101
        /*05c6*/ 	.byte	0xff
	.zero		1


	//   ....[76]....
        /*05c8*/ 	.word	0x00004090
        /*05cc*/ 	.word	0x000000ff
        /*05d0*/ 	.word	0x000000a8
        /*05d4*/ 	.short	0x010a
        /*05d6*/ 	.byte	0x07
	.zero		1


	//   ....[77]....
        /*05d8*/ 	.word	0x00004280
        /*05dc*/ 	.word	0x000000ff
        /*05e0*/ 	.word	0x00000080
        /*05e4*/ 	.short	0x010a
        /*05e6*/ 	.byte	0x07
	.zero		1


	//   ....[78]....
        /*05e8*/ 	.word	0x000043f0
        /*05ec*/ 	.word	0x000000ff
        /*05f0*/ 	.word	0x00000060
        /*05f4*/ 	.short	0x010b
        /*05f6*/ 	.byte	0x07
	.zero		1


	//   ....[79]....
        /*05f8*/ 	.word	0x00004400
        /*05fc*/ 	.word	0x000000ff
        /*0600*/ 	.word	0x00000000
        /*0604*/ 	.short	0x0101
        /*0606*/ 	.byte	0x08
	.zero		1


	//   ....[80]....
        /*0608*/ 	.word	0x00004410
        /*060c*/ 	.word	0x000000ff
        /*0610*/ 	.word	0x00000088
        /*0614*/ 	.short	0x010a
        /*0616*/ 	.byte	0x07
	.zero		1


	//   ....[81]....
        /*0618*/ 	.word	0x00004560
        /*061c*/ 	.word	0x000000ff
        /*0620*/ 	.word	0x00000068
        /*0624*/ 	.short	0x010b
        /*0626*/ 	.byte	0x07
	.zero		1


	//   ....[82]....
        /*0628*/ 	.word	0x00004570
        /*062c*/ 	.word	0x000000ff
        /*0630*/ 	.word	0x00000000
        /*0634*/ 	.short	0x0101
        /*0636*/ 	.byte	0x08
	.zero		1


	//   ....[83]....
        /*0638*/ 	.word	0x00004580
        /*063c*/ 	.word	0x000000ff
        /*0640*/ 	.word	0x00000090
        /*0644*/ 	.short	0x010a
        /*0646*/ 	.byte	0x07
	.zero		1


	//   ....[84]....
        /*0648*/ 	.word	0x00004700
        /*064c*/ 	.word	0x000000ff
        /*0650*/ 	.word	0x00000070
        /*0654*/ 	.short	0x010b
        /*0656*/ 	.byte	0x07
	.zero		1


	//   ....[85]....
        /*0658*/ 	.word	0x00004740
        /*065c*/ 	.word	0x000000ff
        /*0660*/ 	.word	0x00000000
        /*0664*/ 	.short	0x0101
        /*0666*/ 	.byte	0x08
	.zero		1


	//   ....[86]....
        /*0668*/ 	.word	0x00004780
        /*066c*/ 	.word	0x000000ff
        /*0670*/ 	.word	0x00000098
        /*0674*/ 	.short	0x010a
        /*0676*/ 	.byte	0x07
	.zero		1


	//   ....[87]....
        /*0678*/ 	.word	0x000049c0
        /*067c*/ 	.word	0x000000ff
        /*0680*/ 	.word	0x00000078
        /*0684*/ 	.short	0x010b
        /*0686*/ 	.byte	0x07
	.zero		1


	//   ....[88]....
        /*0688*/ 	.word	0x000049e0
        /*068c*/ 	.word	0x000000ff
        /*0690*/ 	.word	0x00000000
        /*0694*/ 	.short	0x0101
        /*0696*/ 	.byte	0x0d
	.zero		1


	//   ....[89]....
        /*0698*/ 	.word	0x00004a10
        /*069c*/ 	.word	0x000000ff
        /*06a0*/ 	.word	0x00000080
        /*06a4*/ 	.short	0x010a
        /*06a6*/ 	.byte	0x07
	.zero		1


	//   ....[90]....
        /*06a8*/ 	.word	0x00004a30
        /*06ac*/ 	.word	0x000000ff
        /*06b0*/ 	.word	0x00000088
        /*06b4*/ 	.short	0x010a
        /*06b6*/ 	.byte	0x07
	.zero		1


	//   ....[91]....
        /*06b8*/ 	.word	0x00004a50
        /*06bc*/ 	.word	0x000000ff
        /*06c0*/ 	.word	0x00000090
        /*06c4*/ 	.short	0x010a
        /*06c6*/ 	.byte	0x07
	.zero		1


	//   ....[92]....
        /*06c8*/ 	.word	0x00004a90
        /*06cc*/ 	.word	0x00000000
        /*06d0*/ 	.word	0x00000098
        /*06d4*/ 	.short	0x010a
        /*06d6*/ 	.byte	0xff
	.zero		1


	//   ....[93]....
        /*06d8*/ 	.word	0x00004dc0
        /*06dc*/ 	.word	0x00000000
        /*06e0*/ 	.word	0x000000b0
        /*06e4*/ 	.short	0x010a
        /*06e6*/ 	.byte	0xff
	.zero		1


	//   ....[94]....
        /*06e8*/ 	.word	0x00004ed0
        /*06ec*/ 	.word	0x00000000
        /*06f0*/ 	.word	0x00000000
        /*06f4*/ 	.short	0x0101
        /*06f6*/ 	.byte	0xff
	.zero		1


	//   ....[95]....
        /*06f8*/ 	.word	0x00005920
        /*06fc*/ 	.word	0x000000ff
        /*0700*/ 	.word	0x00000060
        /*0704*/ 	.short	0x010a
        /*0706*/ 	.byte	0x30
	.zero		1


	//   ....[96]....
        /*0708*/ 	.word	0x00005960
        /*070c*/ 	.word	0x00000040
        /*0710*/ 	.word	0x000000d0
        /*0714*/ 	.short	0x010a
        /*0716*/ 	.byte	0xff
	.zero		1


	//   ....[97]....
        /*0718*/ 	.word	0x00005a50
        /*071c*/ 	.word	0x000000ff
        /*0720*/ 	.word	0x00000060
        /*0724*/ 	.short	0x010a
        /*0726*/ 	.byte	0x30
	.zero		1


	//   ....[98]....
        /*0728*/ 	.word	0x00005b40
        /*072c*/ 	.word	0x00000040
        /*0730*/ 	.word	0x000000d0
        /*0734*/ 	.short	0x010a
        /*0736*/ 	.byte	0xff
	.zero		1


	//   ....[99]....
        /*0738*/ 	.word	0x00006610
        /*073c*/ 	.word	0x00000000
        /*0740*/ 	.word	0x00000000
        /*0744*/ 	.short	0x0101
        /*0746*/ 	.byte	0xff
	.zero		1


	//   ....[100]....
        /*0748*/ 	.word	0x00006620
        /*074c*/ 	.word	0x00000002
        /*0750*/ 	.word	0x00000060
        /*0754*/ 	.short	0x010a
        /*0756*/ 	.byte	0xff
	.zero		1


	//   ....[101]....
        /*0758*/ 	.word	0x00006700
        /*075c*/ 	.word	0x00000002
        /*0760*/ 	.word	0x00000060
        /*0764*/ 	.short	0x010a
        /*0766*/ 	.byte	0xff
	.zero		1


	//   ....[102]....
        /*0768*/ 	.word	0x00007260
        /*076c*/ 	.word	0x00000048
        /*0770*/ 	.word	0x00000000
        /*0774*/ 	.short	0x0101
        /*0776*/ 	.byte	0xff
	.zero		1


	//   ....[103]....
        /*0778*/ 	.word	0x00007280
        /*077c*/ 	.word	0x00000000
        /*0780*/ 	.word	0x00000060
        /*0784*/ 	.short	0x010a
        /*0786*/ 	.byte	0xff
	.zero		1


	//   ....[104]....
        /*0788*/ 	.word	0x00007350
        /*078c*/ 	.word	0x00000000
        /*0790*/ 	.word	0x00000060
        /*0794*/ 	.short	0x010a
        /*0796*/ 	.byte	0xff
	.zero		1


	//   ....[105]....
        /*0798*/ 	.word	0x00007eb0
        /*079c*/ 	.word	0x00000048
        /*07a0*/ 	.word	0x00000000
        /*07a4*/ 	.short	0x0101
        /*07a6*/ 	.byte	0xff
	.zero		1


	//   ....[106]....
        /*07a8*/ 	.word	0x00007ed0
        /*07ac*/ 	.word	0x00000000
        /*07b0*/ 	.word	0x00000060
        /*07b4*/ 	.short	0x010a
        /*07b6*/ 	.byte	0xff
	.zero		1


	//   ....[107]....
        /*07b8*/ 	.word	0x00007fa0
        /*07bc*/ 	.word	0x00000000
        /*07c0*/ 	.word	0x00000060
        /*07c4*/ 	.short	0x010a
        /*07c6*/ 	.byte	0xff
	.zero		1


	//   ....[108]....
        /*07c8*/ 	.word	0x000082e0
        /*07cc*/ 	.word	0x000000ff
        /*07d0*/ 	.word	0x00000000
        /*07d4*/ 	.short	0x0101
        /*07d6*/ 	.byte	0x05
	.zero		1


	//   ....[109]....
        /*07d8*/ 	.word	0x00008b60
        /*07dc*/ 	.word	0x00000000
        /*07e0*/ 	.word	0x00000000
        /*07e4*/ 	.short	0x0101
        /*07e6*/ 	.byte	0xff
	.zero		1


	//   ....[110]....
        /*07e8*/ 	.word	0x00008dd0
        /*07ec*/ 	.word	0x000000ff
        /*07f0*/ 	.word	0x00000000
        /*07f4*/ 	.short	0x0101
        /*07f6*/ 	.byte	0x04
	.zero		1


	//   ....[111]....
        /*07f8*/ 	.word	0x00008df0
        /*07fc*/ 	.word	0x00000002
        /*0800*/ 	.word	0x00000120
        /*0804*/ 	.short	0x010a
        /*0806*/ 	.byte	0xff
	.zero		1


	//   ....[112]....
        /*0808*/ 	.word	0x00008e50
        /*080c*/ 	.word	0x00000002
        /*0810*/ 	.word	0x00000030
        /*0814*/ 	.short	0x010a
        /*0816*/ 	.byte	0xff
	.zero		1


	//   ....[113]....
        /*0818*/ 	.word	0x00008eb0
        /*081c*/ 	.word	0x00000002
        /*0820*/ 	.word	0x00000030
        /*0824*/ 	.short	0x010a
        /*0826*/ 	.byte	0xff
	.zero		1


	//   ....[114]....
        /*0828*/ 	.word	0x00008f00
        /*082c*/ 	.word	0x00000002
        /*0830*/ 	.word	0x000000b0
        /*0834*/ 	.short	0x010a
        /*0836*/ 	.byte	0xff
	.zero		1


	//   ....[115]....
        /*0838*/ 	.word	0x00008f60
        /*083c*/ 	.word	0x00000000
        /*0840*/ 	.word	0x00000000
        /*0844*/ 	.short	0x010a
        /*0846*/ 	.byte	0xff
	.zero		1


	//   ....[116]....
        /*0848*/ 	.word	0x00008fc0
        /*084c*/ 	.word	0x00000000
        /*0850*/ 	.word	0x00000000
        /*0854*/ 	.short	0x010a
        /*0856*/ 	.byte	0xff
	.zero		1


	//   ....[117]....
        /*0858*/ 	.word	0x00009020
        /*085c*/ 	.word	0x00000000
        /*0860*/ 	.word	0x00000000
        /*0864*/ 	.short	0x010a
        /*0866*/ 	.byte	0xff
	.zero		1


	//   ....[118]....
        /*0868*/ 	.word	0x00009080
        /*086c*/ 	.word	0x00000000
        /*0870*/ 	.word	0x00000000
        /*0874*/ 	.short	0x010a
        /*0876*/ 	.byte	0xff
	.zero		1


	//   ....[119]....
        /*0878*/ 	.word	0x000090e0
        /*087c*/ 	.word	0x00000000
        /*0880*/ 	.word	0x00000000
        /*0884*/ 	.short	0x010a
        /*0886*/ 	.byte	0xff
	.zero		1


	//   ....[120]....
        /*0888*/ 	.word	0x00009130
        /*088c*/ 	.word	0x00000000
        /*0890*/ 	.word	0x00000110
        /*0894*/ 	.short	0x010a
        /*0896*/ 	.byte	0xff
	.zero		1


	//   ....[121]....
        /*0898*/ 	.word	0x00009190
        /*089c*/ 	.word	0x00000000
        /*08a0*/ 	.word	0x000000c0
        /*08a4*/ 	.short	0x010a
        /*08a6*/ 	.byte	0xff
	.zero		1


	//   ....[122]....
        /*08a8*/ 	.word	0x000091e0
        /*08ac*/ 	.word	0x00000000
        /*08b0*/ 	.word	0x000000b0
        /*08b4*/ 	.short	0x010a
        /*08b6*/ 	.byte	0xff
	.zero		1


	//   ....[123]....
        /*08b8*/ 	.word	0x00009240
        /*08bc*/ 	.word	0x00000000
        /*08c0*/ 	.word	0x000000c0
        /*08c4*/ 	.short	0x010a
        /*08c6*/ 	.byte	0xff
	.zero		1


	//   ....[124]....
        /*08c8*/ 	.word	0x00009290
        /*08cc*/ 	.word	0x00000000
        /*08d0*/ 	.word	0x000000b0
        /*08d4*/ 	.short	0x010a
        /*08d6*/ 	.byte	0xff
	.zero		1


	//   ....[125]....
        /*08d8*/ 	.word	0x000092f0
        /*08dc*/ 	.word	0x00000002
        /*08e0*/ 	.word	0x000000f0
        /*08e4*/ 	.short	0x010a
        /*08e6*/ 	.byte	0xff
	.zero		1


	//   ....[126]....
        /*08e8*/ 	.word	0x00009350
        /*08ec*/ 	.word	0x00000000
        /*08f0*/ 	.word	0x00000000
        /*08f4*/ 	.short	0x010a
        /*08f6*/ 	.byte	0xff
	.zero		1


	//   ....[127]....
        /*08f8*/ 	.word	0x000093b0
        /*08fc*/ 	.word	0x00000000
        /*0900*/ 	.word	0x00000000
        /*0904*/ 	.short	0x010a
        /*0906*/ 	.byte	0xff
	.zero		1


	//   ....[128]....
        /*0908*/ 	.word	0x00009410
        /*090c*/ 	.word	0x00000000
        /*0910*/ 	.word	0x00000000
        /*0914*/ 	.short	0x010a
        /*0916*/ 	.byte	0xff
	.zero		1


	//   ....[129]....
        /*0918*/ 	.word	0x00009470
        /*091c*/ 	.word	0x00000000
        /*0920*/ 	.word	0x00000000
        /*0924*/ 	.short	0x010a
        /*0926*/ 	.byte	0xff
	.zero		1


	//   ....[130]....
        /*0928*/ 	.word	0x000094d0
        /*092c*/ 	.word	0x00000000
        /*0930*/ 	.word	0x00000000
        /*0934*/ 	.short	0x010a
        /*0936*/ 	.byte	0xff
	.zero		1


	//   ....[131]....
        /*0938*/ 	.word	0x00009520
        /*093c*/ 	.word	0x00000000
        /*0940*/ 	.word	0x000000b0
        /*0944*/ 	.short	0x010a
        /*0946*/ 	.byte	0xff
	.zero		1


	//   ....[132]....
        /*0948*/ 	.word	0x00009580
        /*094c*/ 	.word	0x00000000
        /*0950*/ 	.word	0x000000a8
        /*0954*/ 	.short	0x010a
        /*0956*/ 	.byte	0xff
	.zero		1


	//   ....[133]....
        /*0958*/ 	.word	0x000095e0
        /*095c*/ 	.word	0x00000000
        /*0960*/ 	.word	0x00000080
        /*0964*/ 	.short	0x010a
        /*0966*/ 	.byte	0xff
	.zero		1


	//   ....[134]....
        /*0968*/ 	.word	0x00009640
        /*096c*/ 	.word	0x00000000
        /*0970*/ 	.word	0x00000088
        /*0974*/ 	.short	0x010a
        /*0976*/ 	.byte	0xff
	.zero		1


	//   ....[135]....
        /*0978*/ 	.word	0x000096a0
        /*097c*/ 	.word	0x00000000
        /*0980*/ 	.word	0x00000090
        /*0984*/ 	.short	0x010a
        /*0986*/ 	.byte	0xff
	.zero		1


	//   ....[136]....
        /*0988*/ 	.word	0x00009700
        /*098c*/ 	.word	0x00000000
        /*0990*/ 	.word	0x00000098
        /*0994*/ 	.short	0x010a
        /*0996*/ 	.byte	0xff
	.zero		1


	//   ....[137]....
        /*0998*/ 	.word	0x00009760
        /*099c*/ 	.word	0x00000000
        /*09a0*/ 	.word	0x00000080
        /*09a4*/ 	.short	0x010a
        /*09a6*/ 	.byte	0xff
	.zero		1


	//   ....[138]....
        /*09a8*/ 	.word	0x000097c0
        /*09ac*/ 	.word	0x00000000
        /*09b0*/ 	.word	0x00000088
        /*09b4*/ 	.short	0x010a
        /*09b6*/ 	.byte	0xff
	.zero		1


	//   ....[139]....
        /*09b8*/ 	.word	0x00009820
        /*09bc*/ 	.word	0x00000000
        /*09c0*/ 	.word	0x00000090
        /*09c4*/ 	.short	0x010a
        /*09c6*/ 	.byte	0xff
	.zero		1


	//   ....[140]....
        /*09c8*/ 	.word	0x00009870
        /*09cc*/ 	.word	0x00000000
        /*09d0*/ 	.word	0x000000b0
        /*09d4*/ 	.short	0x010a
        /*09d6*/ 	.byte	0xff
	.zero		1


	//   ....[141]....
        /*09d8*/ 	.word	0x000098d0
        /*09dc*/ 	.word	0x00000002
        /*09e0*/ 	.word	0x00000060
        /*09e4*/ 	.short	0x010a
        /*09e6*/ 	.byte	0xff
	.zero		1


	//   ....[142]....
        /*09e8*/ 	.word	0x00009920
        /*09ec*/ 	.word	0x00000040
        /*09f0*/ 	.word	0x000000d0
        /*09f4*/ 	.short	0x010a
        /*09f6*/ 	.byte	0xff
	.zero		1


	//   ....[143]....
        /*09f8*/ 	.word	0x00009970
        /*09fc*/ 	.word	0x00000002
        /*0a00*/ 	.word	0x00000060
        /*0a04*/ 	.short	0x010a
        /*0a06*/ 	.byte	0xff
	.zero		1


	//   ....[144]....
        /*0a08*/ 	.word	0x000099c0
        /*0a0c*/ 	.word	0x00000000
        /*0a10*/ 	.word	0x00000060
        /*0a14*/ 	.short	0x010a
        /*0a16*/ 	.byte	0xff
	.zero		1


	//   ....[145]....
        /*0a18*/ 	.word	0x00009a10
        /*0a1c*/ 	.word	0x00000000
        /*0a20*/ 	.word	0x00000060
        /*0a24*/ 	.short	0x010a
        /*0a26*/ 	.byte	0xff
	.zero		1


	//----- nvinfo : EIATTR_NUM_MBARRIERS
	.align		4
.L_47:
        /*0a28*/ 	.byte	0x03, 0x38
        /*0a2a*/ 	.short	0x0026


	//----- nvinfo : EIATTR_EXIT_INSTR_OFFSETS
	.align		4
        /*0a2c*/ 	.byte	0x04, 0x1c
        /*0a2e*/ 	.short	(.L_49 - .L_48)


	//   ....[0]....
.L_48:
        /*0a30*/ 	.word	0x00002640


	//   ....[1]....
        /*0a34*/ 	.word	0x00002b30


	//   ....[2]....
        /*0a38*/ 	.word	0x00002b90


	//   ....[3]....
        /*0a3c*/ 	.word	0x00003a90


	//   ....[4]....
        /*0a40*/ 	.word	0x00004ac0


	//   ....[5]....
        /*0a44*/ 	.word	0x00004b00


	//   ....[6]....
        /*0a48*/ 	.word	0x00008cc0


	//   ....[7]....
        /*0a4c*/ 	.word	0x00008d40


	//   ....[8]....
        /*0a50*/ 	.word	0x00008d70


	//   ....[9]....
        /*0a54*/ 	.word	0x00008de0


	//----- nvinfo : EIATTR_MAX_THREADS
	.align		4
.L_49:
        /*0a58*/ 	.byte	0x04, 0x05
        /*0a5a*/ 	.short	(.L_51 - .L_50)
.L_50:
        /*0a5c*/ 	.word	0x00000100
        /*0a60*/ 	.word	0x00000001
        /*0a64*/ 	.word	0x00000001


	//----- nvinfo : EIATTR_CRS_STACK_SIZE
	.align		4
.L_51:
        /*0a68*/ 	.byte	0x04, 0x1e
        /*0a6a*/ 	.short	(.L_53 - .L_52)
.L_52:
        /*0a6c*/ 	.word	0x00000000


	//----- nvinfo : EIATTR_CBANK_PARAM_SIZE
	.align		4
.L_53:
        /*0a70*/ 	.byte	0x03, 0x19
        /*0a72*/ 	.short	0x0800


	//----- nvinfo : EIATTR_PARAM_CBANK
	.align		4
        /*0a74*/ 	.byte	0x04, 0x0a
        /*0a76*/ 	.short	(.L_55 - .L_54)
	.align		4
.L_54:
        /*0a78*/ 	.word	index@(.nv.constant0._ZN7cutlass13device_kernelINS_4gemm6kernel13GemmUniversalIN4cute5tupleIJiiiiEEENS1_10collective13CollectiveMmaINS1_35MainloopSm100TmaUmmaWarpSpecializedILi6ELi2ELi4ENS5_IJNS4_1CILi1EEESB_SB_EEEEENS5_IJNSA_ILi128EEESE_NSA_ILi64EEEEEENS_6half_tENS5_IJlSB_lEEESH_SI_NS4_8TiledMMAINS4_8MMA_AtomIJNS4_20SM100_MMA_F16BF16_SSISH_SH_fLi128ELi128ELNS4_4UMMA5MajorE0ELSN_0ELNSM_7ScaleInE0ELSO_0EEEEEENS4_6LayoutISC_NS5_IJNSA_ILi0EEESS_SS_EEEEENS5_IJNS4_10UnderscoreESV_SV_EEEEENS4_13SM90_TMA_LOADENS4_14ComposedLayoutINS4_7SwizzleILi3ELi4ELi3EEENS4_18smem_ptr_flag_bitsILi16EEENSR_INS5_IJNSA_ILi8EEESF_EEENS5_IJSF_SB_EEEEEEEvNS4_8identityESY_S18_vS19_EENS_8epilogue10collective18CollectiveEpilogueINS1B_23Sm100TmaWarpSpecializedILi4ELi2ELi32ELb1ELb0EEEJSG_NS5_IJNSR_ISE_SB_EENSR_INSA_ILi32EEESB_EEEEESH_SI_SH_SI_NS1B_6fusion15FusionCallbacksIS1F_NS1K_17LinearCombinationISH_fSH_fLNS_15FloatRoundStyleE2EEESG_S1J_JEEENS4_5SM1004TMEM4LOAD26SM100_TMEM_LOAD_32dp32b32xESY_NSZ_INS10_ILi2ELi4ELi3EEES13_NSR_INS5_IJS14_S1H_EEENS5_IJS1H_SB_EEEEEEENS4_39AutoVectorizingCopyWithAssumedAlignmentILi128EEENS4_14SM90_TMA_STOREES1Y_S20_S20_EEEvvEEEEvNT_6ParamsE)
        /*0a7c*/ 	.short	0x0380
        /*0a7e*/ 	.short	0x0800


	//----- nvinfo : EIATTR_SW_WAR
	.align		4
.L_55:
        /*0a80*/ 	.byte	0x04, 0x36
        /*0a82*/ 	.short	(.L_57 - .L_56)
.L_56:
        /*0a84*/ 	.word	0x00000008
.L_57:


//--------------------- .nv.callgraph             --------------------------
	.section	.nv.callgraph,"",@"SHT_CUDA_CALLGRAPH"
	.align	4
	.sectionentsize	8
	.align		4
        /*0000*/ 	.word	0x00000000
	.align		4
        /*0004*/ 	.word	0xffffffff
	.align		4
        /*0008*/ 	.word	index@(_ZN7cutlass13device_kernelINS_4gemm6kernel13GemmUniversalIN4cute5tupleIJiiiiEEENS1_10collective13CollectiveMmaINS1_35MainloopSm100TmaUmmaWarpSpecializedILi6ELi2ELi4ENS5_IJNS4_1CILi1EEESB_SB_EEEEENS5_IJNSA_ILi128EEESE_NSA_ILi64EEEEEENS_6half_tENS5_IJlSB_lEEESH_SI_NS4_8TiledMMAINS4_8MMA_AtomIJNS4_20SM100_MMA_F16BF16_SSISH_SH_fLi128ELi128ELNS4_4UMMA5MajorE0ELSN_0ELNSM_7ScaleInE0ELSO_0EEEEEENS4_6LayoutISC_NS5_IJNSA_ILi0EEESS_SS_EEEEENS5_IJNS4_10UnderscoreESV_SV_EEEEENS4_13SM90_TMA_LOADENS4_14ComposedLayoutINS4_7SwizzleILi3ELi4ELi3EEENS4_18smem_ptr_flag_bitsILi16EEENSR_INS5_IJNSA_ILi8EEESF_EEENS5_IJSF_SB_EEEEEEEvNS4_8identityESY_S18_vS19_EENS_8epilogue10collective18CollectiveEpilogueINS1B_23Sm100TmaWarpSpecializedILi4ELi2ELi32ELb1ELb0EEEJSG_NS5_IJNSR_ISE_SB_EENSR_INSA_ILi32EEESB_EEEEESH_SI_SH_SI_NS1B_6fusion15FusionCallbacksIS1F_NS1K_17LinearCombinationISH_fSH_fLNS_15FloatRoundStyleE2EEESG_S1J_JEEENS4_5SM1004TMEM4LOAD26SM100_TMEM_LOAD_32dp32b32xESY_NSZ_INS10_ILi2ELi4ELi3EEES13_NSR_INS5_IJS14_S1H_EEENS5_IJS1H_SB_EEEEEEENS4_39AutoVectorizingCopyWithAssumedAlignmentILi128EEENS4_14SM90_TMA_STOREES1Y_S20_S20_EEEvvEEEEvNT_6ParamsE)
	.align		4
        /*000c*/ 	.word	index@(__assertfail)
	.align		4
        /*0010*/ 	.word	0x00000000
	.align		4
        /*0014*/ 	.word	0xfffffffe
	.align		4
        /*0018*/ 	.word	0x00000000
	.align		4
        /*001c*/ 	.word	0xfffffffd
	.align		4
        /*0020*/ 	.word	0x00000000
	.align		4
        /*0024*/ 	.word	0xfffffffc


//--------------------- .nv.constant4             --------------------------
	.section	.nv.constant4,"a",@progbits
	.align	8
	.align		8
.nv.constant4:
        /*0000*/ 	.dword	__assertfail
	.align		8
        /*0008*/ 	.dword	__unnamed_1
	.align		8
        /*0010*/ 	.dword	__unnamed_2
	.align		8
        /*0018*/ 	.dword	_ZN40_INTERNAL_bda5c1ed_4_k_cu_00843460_158464cuda3std3__45__cpo5beginE
	.align		8
        /*0020*/ 	.dword	_ZN40_INTERNAL_bda5c1ed_4_k_cu_00843460_158464cuda3std3__45__cpo3endE
	.align		8
        /*0028*/ 	.dword	_ZN40_INTERNAL_bda5c1ed_4_k_cu_00843460_158464cuda3std3__45__cpo6cbeginE
	.align		8
        /*0030*/ 	.dword	_ZN40_INTERNAL_bda5c1ed_4_k_cu_00843460_158464cuda3std3__45__cpo4cendE
	.align		8
        /*0038*/ 	.dword	_ZN40_INTERNAL_bda5c1ed_4_k_cu_00843460_158464cuda3std3__442_GLOBAL__N__bda5c1ed_4_k_cu_00843460_158466ignoreE
	.align		8
        /*0040*/ 	.dword	_ZN40_INTERNAL_bda5c1ed_4_k_cu_00843460_158464cuda3std3__419piecewise_constructE
	.align		8
        /*0048*/ 	.dword	_ZN40_INTERNAL_bda5c1ed_4_k_cu_00843460_158464cuda3std3__48in_placeE
	.align		8
        /*0050*/ 	.dword	_ZN40_INTERNAL_bda5c1ed_4_k_cu_00843460_158464cuda3std6ranges3__45__cpo4swapE
	.align		8
        /*0058*/ 	.dword	_ZN40_INTERNAL_bda5c1ed_4_k_cu_00843460_158464cuda3std6ranges3__45__cpo9iter_moveE
	.align		8
        /*0060*/ 	.dword	_ZN40_INTERNAL_bda5c1ed_4_k_cu_00843460_158464cute7productE
	.align		8
        /*0068*/ 	.dword	_ZN40_INTERNAL_bda5c1ed_4_k_cu_00843460_158464cute1_E
	.align		8
        /*0070*/ 	.dword	$str$25
	.align		8
        /*0078*/ 	.dword	$str$26
	.align		8
        /*0080*/ 	.dword	$str$27
	.align		8
        /*0088*/ 	.dword	$str$28


//--------------------- .text._ZN7cutlass13device_kernelINS_4gemm6kernel13GemmUniversalIN4cute5tupleIJiiiiEEENS1_10collective13CollectiveMmaINS1_35MainloopSm100TmaUmmaWarpSpecializedILi6ELi2ELi4ENS5_IJNS4_1CILi1EEESB_SB_EEEEENS5_IJNSA_ILi128EEESE_NSA_ILi64EEEEEENS_6half_tENS5_IJlSB_lEEESH_SI_NS4_8TiledMMAINS4_8MMA_AtomIJNS4_20SM100_MMA_F16BF16_SSISH_SH_fLi128ELi128ELNS4_4UMMA5MajorE0ELSN_0ELNSM_7ScaleInE0ELSO_0EEEEEENS4_6LayoutISC_NS5_IJNSA_ILi0EEESS_SS_EEEEENS5_IJNS4_10UnderscoreESV_SV_EEEEENS4_13SM90_TMA_LOADENS4_14ComposedLayoutINS4_7SwizzleILi3ELi4ELi3EEENS4_18smem_ptr_flag_bitsILi16EEENSR_INS5_IJNSA_ILi8EEESF_EEENS5_IJSF_SB_EEEEEEEvNS4_8identityESY_S18_vS19_EENS_8epilogue10collective18CollectiveEpilogueINS1B_23Sm100TmaWarpSpecializedILi4ELi2ELi32ELb1ELb0EEEJSG_NS5_IJNSR_ISE_SB_EENSR_INSA_ILi32EEESB_EEEEESH_SI_SH_SI_NS1B_6fusion15FusionCallbacksIS1F_NS1K_17LinearCombinationISH_fSH_fLNS_15FloatRoundStyleE2EEESG_S1J_JEEENS4_5SM1004TMEM4LOAD26SM100_TMEM_LOAD_32dp32b32xESY_NSZ_INS10_ILi2ELi4ELi3EEES13_NSR_INS5_IJS14_S1H_EEENS5_IJS1H_SB_EEEEEEENS4_39AutoVectorizingCopyWithAssumedAlignmentILi128EEENS4_14SM90_TMA_STOREES1Y_S20_S20_EEEvvEEEEvNT_6ParamsE --------------------------
	.section	.text._ZN7cutlass13device_kernelINS_4gemm6kernel13GemmUniversalIN4cute5tupleIJiiiiEEENS1_10collective13CollectiveMmaINS1_35MainloopSm100TmaUmmaWarpSpecializedILi6ELi2ELi4ENS5_IJNS4_1CILi1EEESB_SB_EEEEENS5_IJNSA_ILi128EEESE_NSA_ILi64EEEEEENS_6half_tENS5_IJlSB_lEEESH_SI_NS4_8TiledMMAINS4_8MMA_AtomIJNS4_20SM100_MMA_F16BF16_SSISH_SH_fLi128ELi128ELNS4_4UMMA5MajorE0ELSN_0ELNSM_7ScaleInE0ELSO_0EEEEEENS4_6LayoutISC_NS5_IJNSA_ILi0EEESS_SS_EEEEENS5_IJNS4_10UnderscoreESV_SV_EEEEENS4_13SM90_TMA_LOADENS4_14ComposedLayoutINS4_7SwizzleILi3ELi4ELi3EEENS4_18smem_ptr_flag_bitsILi16EEENSR_INS5_IJNSA_ILi8EEESF_EEENS5_IJSF_SB_EEEEEEEvNS4_8identityESY_S18_vS19_EENS_8epilogue10collective18CollectiveEpilogueINS1B_23Sm100TmaWarpSpecializedILi4ELi2ELi32ELb1ELb0EEEJSG_NS5_IJNSR_ISE_SB_EENSR_INSA_ILi32EEESB_EEEEESH_SI_SH_SI_NS1B_6fusion15FusionCallbacksIS1F_NS1K_17LinearCombinationISH_fSH_fLNS_15FloatRoundStyleE2EEESG_S1J_JEEENS4_5SM1004TMEM4LOAD26SM100_TMEM_LOAD_32dp32b32xESY_NSZ_INS10_ILi2ELi4ELi3EEES13_NSR_INS5_IJS14_S1H_EEENS5_IJS1H_SB_EEEEEEENS4_39AutoVectorizingCopyWithAssumedAlignmentILi128EEENS4_14SM90_TMA_STOREES1Y_S20_S20_EEEvvEEEEvNT_6ParamsE,"ax",@progbits
	.align	128
.text._ZN7cutlass13device_kernelINS_4gemm6kernel13GemmUniversalIN4cute5tupleIJiiiiEEENS1_10collective13CollectiveMmaINS1_35MainloopSm100TmaUmmaWarpSpecializedILi6ELi2ELi4ENS5_IJNS4_1CILi1EEESB_SB_EEEEENS5_IJNSA_ILi128EEESE_NSA_ILi64EEEEEENS_6half_tENS5_IJlSB_lEEESH_SI_NS4_8TiledMMAINS4_8MMA_AtomIJNS4_20SM100_MMA_F16BF16_SSISH_SH_fLi128ELi128ELNS4_4UMMA5MajorE0ELSN_0ELNSM_7ScaleInE0ELSO_0EEEEEENS4_6LayoutISC_NS5_IJNSA_ILi0EEESS_SS_EEEEENS5_IJNS4_10UnderscoreESV_SV_EEEEENS4_13SM90_TMA_LOADENS4_14ComposedLayoutINS4_7SwizzleILi3ELi4ELi3EEENS4_18smem_ptr_flag_bitsILi16EEENSR_INS5_IJNSA_ILi8EEESF_EEENS5_IJSF_SB_EEEEEEEvNS4_8identityESY_S18_vS19_EENS_8epilogue10collective18CollectiveEpilogueINS1B_23Sm100TmaWarpSpecializedILi4ELi2ELi32ELb1ELb0EEEJSG_NS5_IJNSR_ISE_SB_EENSR_INSA_ILi32EEESB_EEEEESH_SI_SH_SI_NS1B_6fusion15FusionCallbacksIS1F_NS1K_17LinearCombinationISH_fSH_fLNS_15FloatRoundStyleE2EEESG_S1J_JEEENS4_5SM1004TMEM4LOAD26SM100_TMEM_LOAD_32dp32b32xESY_NSZ_INS10_ILi2ELi4ELi3EEES13_NSR_INS5_IJS14_S1H_EEENS5_IJS1H_SB_EEEEEEENS4_39AutoVectorizingCopyWithAssumedAlignmentILi128EEENS4_14SM90_TMA_STOREES1Y_S20_S20_EEEvvEEEEvNT_6ParamsE:
        .type           _ZN7cutlass13device_kernelINS_4gemm6kernel13GemmUniversalIN4cute5tupleIJiiiiEEENS1_10collective13CollectiveMmaINS1_35MainloopSm100TmaUmmaWarpSpecializedILi6ELi2ELi4ENS5_IJNS4_1CILi1EEESB_SB_EEEEENS5_IJNSA_ILi128EEESE_NSA_ILi64EEEEEENS_6half_tENS5_IJlSB_lEEESH_SI_NS4_8TiledMMAINS4_8MMA_AtomIJNS4_20SM100_MMA_F16BF16_SSISH_SH_fLi128ELi128ELNS4_4UMMA5MajorE0ELSN_0ELNSM_7ScaleInE0ELSO_0EEEEEENS4_6LayoutISC_NS5_IJNSA_ILi0EEESS_SS_EEEEENS5_IJNS4_10UnderscoreESV_SV_EEEEENS4_13SM90_TMA_LOADENS4_14ComposedLayoutINS4_7SwizzleILi3ELi4ELi3EEENS4_18smem_ptr_flag_bitsILi16EEENSR_INS5_IJNSA_ILi8EEESF_EEENS5_IJSF_SB_EEEEEEEvNS4_8identityESY_S18_vS19_EENS_8epilogue10collective18CollectiveEpilogueINS1B_23Sm100TmaWarpSpecializedILi4ELi2ELi32ELb1ELb0EEEJSG_NS5_IJNSR_ISE_SB_EENSR_INSA_ILi32EEESB_EEEEESH_SI_SH_SI_NS1B_6fusion15FusionCallbacksIS1F_NS1K_17LinearCombinationISH_fSH_fLNS_15FloatRoundStyleE2EEESG_S1J_JEEENS4_5SM1004TMEM4LOAD26SM100_TMEM_LOAD_32dp32b32xESY_NSZ_INS10_ILi2ELi4ELi3EEES13_NSR_INS5_IJS14_S1H_EEENS5_IJS1H_SB_EEEEEEENS4_39AutoVectorizingCopyWithAssumedAlignmentILi128EEENS4_14SM90_TMA_STOREES1Y_S20_S20_EEEvvEEEEvNT_6ParamsE,@function
        .size           _ZN7cutlass13device_kernelINS_4gemm6kernel13GemmUniversalIN4cute5tupleIJiiiiEEENS1_10collective13CollectiveMmaINS1_35MainloopSm100TmaUmmaWarpSpecializedILi6ELi2ELi4ENS5_IJNS4_1CILi1EEESB_SB_EEEEENS5_IJNSA_ILi128EEESE_NSA_ILi64EEEEEENS_6half_tENS5_IJlSB_lEEESH_SI_NS4_8TiledMMAINS4_8MMA_AtomIJNS4_20SM100_MMA_F16BF16_SSISH_SH_fLi128ELi128ELNS4_4UMMA5MajorE0ELSN_0ELNSM_7ScaleInE0ELSO_0EEEEEENS4_6LayoutISC_NS5_IJNSA_ILi0EEESS_SS_EEEEENS5_IJNS4_10UnderscoreESV_SV_EEEEENS4_13SM90_TMA_LOADENS4_14ComposedLayoutINS4_7SwizzleILi3ELi4ELi3EEENS4_18smem_ptr_flag_bitsILi16EEENSR_INS5_IJNSA_ILi8EEESF_EEENS5_IJSF_SB_EEEEEEEvNS4_8identityESY_S18_vS19_EENS_8epilogue10collective18CollectiveEpilogueINS1B_23Sm100TmaWarpSpecializedILi4ELi2ELi32ELb1ELb0EEEJSG_NS5_IJNSR_ISE_SB_EENSR_INSA_ILi32EEESB_EEEEESH_SI_SH_SI_NS1B_6fusion15FusionCallbacksIS1F_NS1K_17LinearCombinationISH_fSH_fLNS_15FloatRoundStyleE2EEESG_S1J_JEEENS4_5SM1004TMEM4LOAD26SM100_TMEM_LOAD_32dp32b32xESY_NSZ_INS10_ILi2ELi4ELi3EEES13_NSR_INS5_IJS14_S1H_EEENS5_IJS1H_SB_EEEEEEENS4_39AutoVectorizingCopyWithAssumedAlignmentILi128EEENS4_14SM90_TMA_STOREES1Y_S20_S20_EEEvvEEEEvNT_6ParamsE,(.L_x_182 - _ZN7cutlass13device_kernelINS_4gemm6kernel13GemmUniversalIN4cute5tupleIJiiiiEEENS1_10collective13CollectiveMmaINS1_35MainloopSm100TmaUmmaWarpSpecializedILi6ELi2ELi4ENS5_IJNS4_1CILi1EEESB_SB_EEEEENS5_IJNSA_ILi128EEESE_NSA_ILi64EEEEEENS_6half_tENS5_IJlSB_lEEESH_SI_NS4_8TiledMMAINS4_8MMA_AtomIJNS4_20SM100_MMA_F16BF16_SSISH_SH_fLi128ELi128ELNS4_4UMMA5MajorE0ELSN_0ELNSM_7ScaleInE0ELSO_0EEEEEENS4_6LayoutISC_NS5_IJNSA_ILi0EEESS_SS_EEEEENS5_IJNS4_10UnderscoreESV_SV_EEEEENS4_13SM90_TMA_LOADENS4_14ComposedLayoutINS4_7SwizzleILi3ELi4ELi3EEENS4_18smem_ptr_flag_bitsILi16EEENSR_INS5_IJNSA_ILi8EEESF_EEENS5_IJSF_SB_EEEEEEEvNS4_8identityESY_S18_vS19_EENS_8epilogue10collective18CollectiveEpilogueINS1B_23Sm100TmaWarpSpecializedILi4ELi2ELi32ELb1ELb0EEEJSG_NS5_IJNSR_ISE_SB_EENSR_INSA_ILi32EEESB_EEEEESH_SI_SH_SI_NS1B_6fusion15FusionCallbacksIS1F_NS1K_17LinearCombinationISH_fSH_fLNS_15FloatRoundStyleE2EEESG_S1J_JEEENS4_5SM1004TMEM4LOAD26SM100_TMEM_LOAD_32dp32b32xESY_NSZ_INS10_ILi2ELi4ELi3EEES13_NSR_INS5_IJS14_S1H_EEENS5_IJS1H_SB_EEEEEEENS4_39AutoVectorizingCopyWithAssumedAlignmentILi128EEENS4_14SM90_TMA_STOREES1Y_S20_S20_EEEvvEEEEvNT_6ParamsE)
        .other          _ZN7cutlass13device_kernelINS_4gemm6kernel13GemmUniversalIN4cute5tupleIJiiiiEEENS1_10collective13CollectiveMmaINS1_35MainloopSm100TmaUmmaWarpSpecializedILi6ELi2ELi4ENS5_IJNS4_1CILi1EEESB_SB_EEEEENS5_IJNSA_ILi128EEESE_NSA_ILi64EEEEEENS_6half_tENS5_IJlSB_lEEESH_SI_NS4_8TiledMMAINS4_8MMA_AtomIJNS4_20SM100_MMA_F16BF16_SSISH_SH_fLi128ELi128ELNS4_4UMMA5MajorE0ELSN_0ELNSM_7ScaleInE0ELSO_0EEEEEENS4_6LayoutISC_NS5_IJNSA_ILi0EEESS_SS_EEEEENS5_IJNS4_10UnderscoreESV_SV_EEEEENS4_13SM90_TMA_LOADENS4_14ComposedLayoutINS4_7SwizzleILi3ELi4ELi3EEENS4_18smem_ptr_flag_bitsILi16EEENSR_INS5_IJNSA_ILi8EEESF_EEENS5_IJSF_SB_EEEEEEEvNS4_8identityESY_S18_vS19_EENS_8epilogue10collective18CollectiveEpilogueINS1B_23Sm100TmaWarpSpecializedILi4ELi2ELi32ELb1ELb0EEEJSG_NS5_IJNSR_ISE_SB_EENSR_INSA_ILi32EEESB_EEEEESH_SI_SH_SI_NS1B_6fusion15FusionCallbacksIS1F_NS1K_17LinearCombinationISH_fSH_fLNS_15FloatRoundStyleE2EEESG_S1J_JEEENS4_5SM1004TMEM4LOAD26SM100_TMEM_LOAD_32dp32b32xESY_NSZ_INS10_ILi2ELi4ELi3EEES13_NSR_INS5_IJS14_S1H_EEENS5_IJS1H_SB_EEEEEEENS4_39AutoVectorizingCopyWithAssumedAlignmentILi128EEENS4_14SM90_TMA_STOREES1Y_S20_S20_EEEvvEEEEvNT_6ParamsE,@"STO_CUDA_ENTRY STV_DEFAULT"
_ZN7cutlass13device_kernelINS_4gemm6kernel13GemmUniversalIN4cute5tupleIJiiiiEEENS1_10collective13CollectiveMmaINS1_35MainloopSm100TmaUmmaWarpSpecializedILi6ELi2ELi4ENS5_IJNS4_1CILi1EEESB_SB_EEEEENS5_IJNSA_ILi128EEESE_NSA_ILi64EEEEEENS_6half_tENS5_IJlSB_lEEESH_SI_NS4_8TiledMMAINS4_8MMA_AtomIJNS4_20SM100_MMA_F16BF16_SSISH_SH_fLi128ELi128ELNS4_4UMMA5MajorE0ELSN_0ELNSM_7ScaleInE0ELSO_0EEEEEENS4_6LayoutISC_NS5_IJNSA_ILi0EEESS_SS_EEEEENS5_IJNS4_10UnderscoreESV_SV_EEEEENS4_13SM90_TMA_LOADENS4_14ComposedLayoutINS4_7SwizzleILi3ELi4ELi3EEENS4_18smem_ptr_flag_bitsILi16EEENSR_INS5_IJNSA_ILi8EEESF_EEENS5_IJSF_SB_EEEEEEEvNS4_8identityESY_S18_vS19_EENS_8epilogue10collective18CollectiveEpilogueINS1B_23Sm100TmaWarpSpecializedILi4ELi2ELi32ELb1ELb0EEEJSG_NS5_IJNSR_ISE_SB_EENSR_INSA_ILi32EEESB_EEEEESH_SI_SH_SI_NS1B_6fusion15FusionCallbacksIS1F_NS1K_17LinearCombinationISH_fSH_fLNS_15FloatRoundStyleE2EEESG_S1J_JEEENS4_5SM1004TMEM4LOAD26SM100_TMEM_LOAD_32dp32b32xESY_NSZ_INS10_ILi2ELi4ELi3EEES13_NSR_INS5_IJS14_S1H_EEENS5_IJS1H_SB_EEEEEEENS4_39AutoVectorizingCopyWithAssumedAlignmentILi128EEENS4_14SM90_TMA_STOREES1Y_S20_S20_EEEvvEEEEvNT_6ParamsE:
[----:B------:R-:W1:Y:S01]  /*0000*/  LDC R1, c[0x0][0x37c] ;  /* 0x0000df00ff017b82 */ /* 0x000e620000000800 */
[----:B------:R-:W2:Y:S01]  /*0010*/  S2R R101, SR_TID.X ;  /* 0x0000000000657919 */ /* 0x000ea20000002100 */
[----:B------:R-:W3:Y:S01]  /*0020*/  LDCU.64 UR4, c[0x0][0x890] ;  /* 0x00011200ff0477ac */ /* 0x000ee20008000a00 */
[----:B------:R-:W-:Y:S02]  /*0030*/  PRMT R88, RZ, 0x7610, R88 ;  /* 0x00007610ff587816 */ /* 0x000fe40000000058 */
[----:B------:R-:W-:Y:S01]  /*0040*/  ELECT P5, URZ, PT ;  /* 0x0000000000ff782f */ /* 0x000fe200038a0000 */
[----:B------:R-:W4:Y:S01]  /*0050*/  LDCU.64 UR46, c[0x0][0x358] ;  /* 0x00006b00ff2e77ac */ /* 0x000f220008000a00 */
[----:B---3--:R-:W-:-:S04]  /*0060*/  UISETP.NE.U32.AND UP0, UPT, UR4, URZ, UPT ;  /* 0x000000ff0400728c */ /* 0x008fc8000bf05070 */
[----:B------:R-:W-:Y:S01]  /*0070*/  UISETP.NE.AND.EX UP0, UPT, UR5, URZ, UPT, UP0 ;  /* 0x000000ff0500728c */ /* 0x000fe2000bf05300 */
[----:B--2---:R-:W-:-:S05]  /*0080*/  SHF.R.U32.HI R92, RZ, 0x5, R101 ;  /* 0x00000005ff5c7819 */ /* 0x004fca0000011665 */
[----:B------:R-:W2:Y:S02]  /*0090*/  SHFL.IDX PT, R0, R92, RZ, 0x1f ;  /* 0x00001fff5c007589 */ /* 0x000ea400000e0000 */
[----:B--2---:R-:W-:Y:S01]  /*00a0*/  R2UR UR8, R0 ;  /* 0x00000000000872ca */ /* 0x004fe200000e0000 */
[----:B-1--4-:R-:W-:-:S14]  /*00b0*/  BRA.U UP0, `(.L_x_0) ;  /* 0x00000001002c7547 */ /* 0x012fdc000b800000 */
[----:B------:R-:W1:Y:S02]  /*00c0*/  LDCU.64 UR6, c[0x0][0x888] ;  /* 0x00011100ff0677ac */ /* 0x000e640008000a00 */
[----:B-1----:R-:W-:-:S04]  /*00d0*/  UISETP.NE.U32.AND UP0, UPT, UR6, URZ, UPT ;  /* 0x000000ff0600728c */ /* 0x002fc8000bf05070 */
[----:B------:R-:W-:-:S09]  /*00e0*/  UISETP.NE.AND.EX UP0, UPT, UR7, URZ, UPT, UP0 ;  /* 0x000000ff0700728c */ /* 0x000fd2000bf05300 */
[----:B------:R-:W-:Y:S05]  /*00f0*/  BRA.U !UP0, `(.L_x_1) ;  /* 0x0000000108107547 */ /* 0x000fea000b800000 */
[----:B------:R-:W1:Y:S02]  /*0100*/  LDC.64 R2, c[0x0][0x888] ;  /* 0x00022200ff027b82 */ /* 0x000e640000000a00 */
[----:B-1----:R1:W5:Y:S01]  /*0110*/  LDG.E R49, desc[UR46][R2.64] ;  /* 0x0000002e02317981 */ /* 0x002362000c1e1900 */
[----:B------:R-:W-:Y:S01]  /*0120*/  HFMA2 R88, -RZ, RZ, 0, 5.9604644775390625e-08 ;  /* 0x00000001ff587431 */ /* 0x000fe200000001ff */
[----:B------:R-:W-:Y:S05]  /*0130*/  BRA `(.L_x_0) ;  /* 0x00000000000c7947 */ /* 0x000fea0003800000 */
.L_x_1:
[----:B------:R-:W1:Y:S01]  /*0140*/  LDCU UR6, c[0x0][0x880] ;  /* 0x00011000ff0677ac */ /* 0x000e620008000800 */
[----:B------:R-:W-:Y:S01]  /*0150*/  HFMA2 R88, -RZ, RZ, 0, 5.9604644775390625e-08 ;  /* 0x00000001ff587431 */ /* 0x000fe200000001ff */
[----:B-1----:R-:W-:-:S07]  /*0160*/  MOV R49, UR6 ;  /* 0x0000000600317c02 */ /* 0x002fce0008000f00 */
.L_x_0:
[----:B------:R-:W2:Y:S02]  /*0170*/  LDCU.64 UR6, c[0x0][0x8b0] ;  /* 0x00011600ff0677ac */ /* 0x000ea40008000a00 */
[----:B--2---:R-:W-:-:S04]  /*0180*/  UISETP.NE.U32.AND UP0, UPT, UR6, URZ, UPT ;  /* 0x000000ff0600728c */ /* 0x004fc8000bf05070 */
[----:B------:R-:W-:-:S09]  /*0190*/  UISETP.NE.AND.EX UP0, UPT, UR7, URZ, UPT, UP0 ;  /* 0x000000ff0700728c */ /* 0x000fd2000bf05300 */
[----:B------:R-:W-:Y:S05]  /*01a0*/  BRA.U UP0, `(.L_x_2) ;  /* 0x0000000100247547 */ /* 0x000fea000b800000 */
[----:B------:R-:W2:Y:S02]  /*01b0*/  LDCU.64 UR6, c[0x0][0x8a8] ;  /* 0x00011500ff0677ac */ /* 0x000ea40008000a00 */
[----:B--2---:R-:W-:-:S04]  /*01c0*/  UISETP.NE.U32.AND UP0, UPT, UR6, URZ, UPT ;  /* 0x000000ff0600728c */ /* 0x004fc8000bf05070 */
[----:B------:R-:W-:-:S09]  /*01d0*/  UISETP.NE.AND.EX UP0, UPT, UR7, URZ, UPT, UP0 ;  /* 0x000000ff0700728c */ /* 0x000fd2000bf05300 */
[----:B------:R-:W-:Y:S05]  /*01e0*/  BRA.U !UP0, `(.L_x_3) ;  /* 0x00000001080c7547 */ /* 0x000fea000b800000 */
[----:B-1----:R-:W1:Y:S02]  /*01f0*/  LDC.64 R2, c[0x0][0x8a8] ;  /* 0x00022a00ff027b82 */ /* 0x002e640000000a00 */
[----:B-1----:R2:W5:Y:S01]  /*0200*/  LDG.E R47, desc[UR46][R2.64] ;  /* 0x0000002e022f7981 */ /* 0x002562000c1e1900 */
[----:B------:R-:W-:Y:S05]  /*0210*/  BRA `(.L_x_2) ;  /* 0x0000000000087947 */ /* 0x000fea0003800000 */
.L_x_3:
[----:B------:R-:W2:Y:S02]  /*0220*/  LDCU UR6, c[0x0][0x8a0] ;  /* 0x00011400ff0677ac */ /* 0x000ea40008000800 */
[----:B--2---:R-:W-:Y:S02]  /*0230*/  MOV R47, UR6 ;  /* 0x00000006002f7c02 */ /* 0x004fe40008000f00 */
.L_x_2:
[----:B------:R-:W-:Y:S01]  /*0240*/  IMAD.U32 R0, RZ, RZ, UR8 ;  /* 0x00000008ff007e24 */ /* 0x000fe2000f8e00ff */
[----:B------:R-:W-:Y:S04]  /*0250*/  BSSY.RECONVERGENT B0, `(.L_x_4) ;  /* 0x000000c000007945 */ /* 0x000fe80003800200 */
[C---:B------:R-:W-:Y:S02]  /*0260*/  ISETP.NE.OR P1, PT, R0.reuse, 0x1, !P5 ;  /* 0x000000010000780c */ /* 0x040fe40006f25670 */
[----:B------:R-:W-:-:S11]  /*0270*/  ISETP.NE.OR P0, PT, R0, 0x3, !P5 ;  /* 0x000000030000780c */ /* 0x000fd60006f05670 */
[----:B------:R-:W-:Y:S05]  /*0280*/  @P1 BRA `(.L_x_5) ;  /* 0x0000000000201947 */ /* 0x000fea0003800000 */
[----:B------:R-:W3:Y:S02]  /*0290*/  LDCU.64 UR6, c[0x0][0x348] ;  /* 0x00006900ff0677ac */ /* 0x000ee40008000a00 */
[----:B---3--:R-:W-:Y:S02]  /*02a0*/  UIADD3 UR10, UP1, UPT, UR6, 0x80, URZ ;  /* 0x00000080060a7890 */ /* 0x008fe4000ff3e0ff */
[----:B------:R-:W-:Y:S02]  /*02b0*/  UIADD3 UR6, UP0, UPT, UR6, 0x180, URZ ;  /* 0x0000018006067890 */ /* 0x000fe4000ff1e0ff */
[----:B------:R-:W-:Y:S02]  /*02c0*/  UIADD3.X UR11, UPT, UPT, URZ, UR7, URZ, UP1, !UPT ;  /* 0x00000007ff0b7290 */ /* 0x000fe40008ffe4ff */
[----:B------:R-:W-:-:S07]  /*02d0*/  UIADD3.X UR7, UPT, UPT, URZ, UR7, URZ, UP0, !UPT ;  /* 0x00000007ff077290 */ /* 0x000fce00087fe4ff */
[----:B------:R3:W-:Y:S02]  /*02e0*/  UTMACCTL.PF [UR10] ;  /* 0x000000000a0079b9 */ /* 0x0007e40008040000 */
[----:B------:R3:W-:Y:S02]  /*02f0*/  UTMACCTL.PF [UR6] ;  /* 0x00000000060079b9 */ /* 0x0007e40008040000 */
[----:B---3--:R-:W-:Y:S01]  /*0300*/  NOP ;  /* 0x0000000000007918 */ /* 0x008fe20000000000 */
.L_x_5:
[----:B------:R-:W-:Y:S05]  /*0310*/  BSYNC.RECONVERGENT B0 ;  /* 0x0000000000007941 */ /* 0x000fea0003800200 */
.L_x_4:
[----:B------:R-:W-:Y:S04]  /*0320*/  BSSY.RECONVERGENT B0, `(.L_x_6) ;  /* 0x000000a000007945 */ /* 0x000fe80003800200 */
        /* <DEDUP_REMOVED lines=9> */
.L_x_7:
[----:B------:R-:W-:Y:S05]  /*03c0*/  BSYNC.RECONVERGENT B0 ;  /* 0x0000000000007941 */ /* 0x000fea0003800200 */
.L_x_6:
[----:B------:R-:W3:Y:S01]  /*03d0*/  LDCU.64 UR6, c[0x0][0x888] ;  /* 0x00011100ff0677ac */ /* 0x000ee20008000a00 */
[----:B------:R-:W-:Y:S02]  /*03e0*/  UISETP.EQ.U32.AND UP1, UPT, UR4, URZ, UPT ;  /* 0x000000ff0400728c */ /* 0x000fe4000bf22070 */
[----:B------:R-:W-:Y:S02]  /*03f0*/  UPLOP3.LUT UP2, UPT, UPT, UPT, UPT, 0x80, 0x8 ;  /* 0x000000000008789c */ /* 0x000fe40003f4f070 */
[----:B---3--:R-:W-:-:S04]  /*0400*/  UISETP.NE.U32.AND UP0, UPT, UR6, URZ, UPT ;  /* 0x000000ff0600728c */ /* 0x008fc8000bf05070 */
[----:B------:R-:W-:-:S04]  /*0410*/  UISETP.NE.AND.EX UP0, UPT, UR7, URZ, UPT, UP0 ;  /* 0x000000ff0700728c */ /* 0x000fc8000bf05300 */
[----:B------:R-:W-:-:S04]  /*0420*/  UISETP.EQ.OR.EX UP3, UPT, UR5, URZ, !UP0, UP1 ;  /* 0x000000ff0500728c */ /* 0x000fc8000c762710 */
[----:B------:R-:W-:-:S05]  /*0430*/  UP2UR UR50, UPR, URZ, 0x8 ;  /* 0x00000008ff327883 */ /* 0x000fca0008000000 */
[----:B------:R-:W-:Y:S07]  /*0440*/  BRA.U !UP3, `(.L_x_8) ;  /* 0x000000010b207547 */ /* 0x000fee000b800000 */
[----:B------:R-:W-:Y:S01]  /*0450*/  UISETP.NE.U32.AND UP2, UPT, UR4, URZ, UPT ;  /* 0x000000ff0400728c */ /* 0x000fe2000bf45070 */
[----:B-----5:R-:W-:Y:S01]  /*0460*/  FSETP.NEU.AND P0, PT, R49, RZ, PT ;  /* 0x000000ff3100720b */ /* 0x020fe20003f0d000 */
[----:B------:R-:W-:Y:S02]  /*0470*/  USEL UR4, URZ, 0xffffffff, UP0 ;  /* 0xffffffffff047887 */ /* 0x000fe40008000000 */
[----:B------:R-:W-:-:S10]  /*0480*/  UISETP.NE.AND.EX UP2, UPT, UR5, URZ, UPT, UP2 ;  /* 0x000000ff0500728c */ /* 0x000fd4000bf45320 */
[----:B------:R-:W-:Y:S01]  /*0490*/  VOTEU.ANY UP1, P0 ;  /* 0x0000000000ff7886 */ /* 0x000fe20000020100 */
[----:B------:R-:W-:-:S04]  /*04a0*/  @!UP2 USEL UR4, URZ, 0xffffffff, UP1 ;  /* 0xffffffffff04a887 */ /* 0x000fc80008800000 */
[----:B------:R-:W-:-:S04]  /*04b0*/  ULOP3.LUT UR4, UR4, 0x1, URZ, 0xc0, !UPT ;  /* 0x0000000104047892 */ /* 0x000fc8000f8ec0ff */
[----:B------:R-:W-:-:S11]  /*04c0*/  UISETP.NE.U32.AND UP2, UPT, UR4, 0x1, UPT ;  /* 0x000000010400788c */ /* 0x000fd6000bf45070 */
.L_x_8:
[----:B-12---:R-:W1:Y:S01]  /*04d0*/  SHFL.IDX PT, R2, R92, RZ, 0x1f ;  /* 0x00001fff5c027589 */ /* 0x006e6200000e0000 */
[----:B------:R-:W-:-:S04]  /*04e0*/  UISETP.NE.AND UP1, UPT, UR8, 0x2, UPT ;  /* 0x000000020800788c */ /* 0x000fc8000bf25270 */
[----:B------:R-:W-:Y:S01]  /*04f0*/  USEL UR6, URZ, 0x1, UP1 ;  /* 0x00000001ff067887 */ /* 0x000fe20008800000 */
[----:B-1----:R-:W-:-:S13]  /*0500*/  ISETP.NE.AND P0, PT, R2, RZ, PT ;  /* 0x000000ff0200720c */ /* 0x002fda0003f05270 */
[----:B------:R-:W-:Y:S05]  /*0510*/  @P0 BRA `(.L_x_9) ;  /* 0x0000000000580947 */ /* 0x000fea0003800000 */
[----:B------:R-:W1:Y:S01]  /*0520*/  S2UR UR5, SR_CgaCtaId ;  /* 0x00000000000579c3 */ /* 0x000e620000008800 */
[----:B------:R-:W-:Y:S01]  /*0530*/  UMOV UR7, 0x400 ;  /* 0x0000040000077882 */ /* 0x000fe20000000000 */
[----:B------:R-:W-:Y:S01]  /*0540*/  UMOV UR4, 0x1 ;  /* 0x0000000100047882 */ /* 0x000fe20000000000 */
[----:B------:R-:W-:Y:S01]  /*0550*/  ELECT P0, URZ, PT ;  /* 0x0000000000ff782f */ /* 0x000fe20003800000 */
[----:B------:R-:W-:-:S04]  /*0560*/  UIADD3 UR10, UPT, UPT, -UR4, 0x100000, URZ ;  /* 0x00100000040a7890 */ /* 0x000fc8000fffe1ff */
[----:B------:R-:W-:Y:S02]  /*0570*/  USHF.L.U32 UR11, UR10, 0xb, URZ ;  /* 0x0000000b0a0b7899 */ /* 0x000fe400080006ff */
[----:B------:R-:W-:Y:S02]  /*0580*/  USHF.L.U32 UR10, UR10, 0x1, URZ ;  /* 0x000000010a0a7899 */ /* 0x000fe400080006ff */
[----:B-1----:R-:W-:Y:S01]  /*0590*/  ULEA UR5, UR5, UR7, 0x18 ;  /* 0x0000000705057291 */ /* 0x002fe2000f8ec0ff */
[----:B------:R-:W1:Y:S11]  /*05a0*/  FENCE.VIEW.ASYNC.S ;  /* 0x00000000000073c6 */ /* 0x000e760000000000 */
[----:B-1----:R1:W2:Y:S01]  /*05b0*/  SYNCS.EXCH.64 URZ, [UR5], UR10 ;  /* 0x0000000a05ff75b2 */ /* 0x0022a20008000100 */
[----:B------:R1:W3:Y:S01]  /*05c0*/  SYNCS.EXCH.64 URZ, [UR5+0x30], UR10 ;  /* 0x0000300a05ff75b2 */ /* 0x0002e20008000100 */
[----:B------:R1:W4:Y:S01]  /*05d0*/  SYNCS.EXCH.64 URZ, [UR5+0x8], UR10 ;  /* 0x0000080a05ff75b2 */ /* 0x0003220008000100 */
[----:B------:R1:W1:Y:S01]  /*05e0*/  SYNCS.EXCH.64 URZ, [UR5+0x38], UR10 ;  /* 0x0000380a05ff75b2 */ /* 0x0002620008000100 */
        /* <DEDUP_REMOVED lines=8> */
[----:B------:R-:W-:Y:S01]  /*0670*/  NOP ;  /* 0x0000000000007918 */ /* 0x000fe20000000000 */
.L_x_9:
[----:B------:R-:W2:Y:S01]  /*0680*/  SHFL.IDX PT, R2, R92, RZ, 0x1f ;  /* 0x00001fff5c027589 */ /* 0x000ea200000e0000 */
[----:B------:R-:W-:Y:S01]  /*0690*/  NOP ;  /* 0x0000000000007918 */ /* 0x000fe20000000000 */
[----:B--2---:R-:W-:-:S13]  /*06a0*/  ISETP.NE.AND P0, PT, R2, 0x1, PT ;  /* 0x000000010200780c */ /* 0x004fda0003f05270 */
[----:B------:R-:W-:Y:S05]  /*06b0*/  @P0 BRA `(.L_x_10) ;  /* 0x0000000000580947 */ /* 0x000fea0003800000 */
[----:B------:R-:W2:Y:S01]  /*06c0*/  S2UR UR7, SR_CgaCtaId ;  /* 0x00000000000779c3 */ /* 0x000ea20000008800 */
[----:B------:R-:W-:Y:S01]  /*06d0*/  UMOV UR9, 0x400 ;  /* 0x0000040000097882 */ /* 0x000fe20000000000 */
[----:B-1----:R-:W-:Y:S01]  /*06e0*/  UMOV UR5, 0x20 ;  /* 0x0000002000057882 */ /* 0x002fe20000000000 */
[----:B------:R-:W-:Y:S01]  /*06f0*/  UMOV UR4, 0x80 ;  /* 0x0000008000047882 */ /* 0x000fe20000000000 */
[----:B------:R-:W-:-:S04]  /*0700*/  UIADD3 UR10, UPT, UPT, -UR5, 0x100000, URZ ;  /* 0x00100000050a7890 */ /* 0x000fc8000fffe1ff */
[----:B------:R-:W-:Y:S02]  /*0710*/  USHF.L.U32 UR11, UR10, 0xb, URZ ;  /* 0x0000000b0a0b7899 */ /* 0x000fe400080006ff */
[----:B------:R-:W-:Y:S02]  /*0720*/  USHF.L.U32 UR10, UR10, 0x1, URZ ;  /* 0x000000010a0a7899 */ /* 0x000fe400080006ff */
[----:B------:R-:W-:-:S04]  /*0730*/  UIADD3 UR4, UPT, UPT, -UR4, 0x100000, URZ ;  /* 0x0010000004047890 */ /* 0x000fc8000fffe1ff */
[----:B------:R-:W-:Y:S02]  /*0740*/  USHF.L.U32 UR5, UR4, 0xb, URZ ;  /* 0x0000000b04057899 */ /* 0x000fe400080006ff */
[----:B------:R-:W-:Y:S01]  /*0750*/  USHF.L.U32 UR4, UR4, 0x1, URZ ;  /* 0x0000000104047899 */ /* 0x000fe200080006ff */
[----:B------:R-:W-:Y:S01]  /*0760*/  ELECT P0, URZ, PT ;  /* 0x0000000000ff782f */ /* 0x000fe20003800000 */
[----:B--2---:R-:W-:Y:S01]  /*0770*/  ULEA UR7, UR7, UR9, 0x18 ;  /* 0x0000000907077291 */ /* 0x004fe2000f8ec0ff */
[----:B------:R-:W1:Y:S11]  /*0780*/  FENCE.VIEW.ASYNC.S ;  /* 0x00000000000073c6 */ /* 0x000e760000000000 */
[----:B-1----:R2:W1:Y:S01]  /*0790*/  SYNCS.EXCH.64 URZ, [UR7+0x60], UR10 ;  /* 0x0000600a07ff75b2 */ /* 0x0024620008000100 */
[----:B------:R2:W1:Y:S01]  /*07a0*/  SYNCS.EXCH.64 URZ, [UR7+0x80], UR4 ;  /* 0x0000800407ff75b2 */ /* 0x0004620008000100 */
[----:B------:R2:W1:Y:S01]  /*07b0*/  SYNCS.EXCH.64 URZ, [UR7+0x68], UR10 ;  /* 0x0000680a07ff75b2 */ /* 0x0004620008000100 */
[----:B------:R2:W1:Y:S01]  /*07c0*/  SYNCS.EXCH.64 URZ, [UR7+0x88], UR4 ;  /* 0x0000880407ff75b2 */ /* 0x0004620008000100 */
[----:B------:R2:W1:Y:S01]  /*07d0*/  SYNCS.EXCH.64 URZ, [UR7+0x70], UR10 ;  /* 0x0000700a07ff75b2 */ /* 0x0004620008000100 */
[----:B------:R2:W1:Y:S01]  /*07e0*/  SYNCS.EXCH.64 URZ, [UR7+0x90], UR4 ;  /* 0x0000900407ff75b2 */ /* 0x0004620008000100 */
[----:B------:R2:W1:Y:S01]  /*07f0*/  SYNCS.EXCH.64 URZ, [UR7+0x78], UR10 ;  /* 0x0000780a07ff75b2 */ /* 0x0004620008000100 */
[----:B------:R2:W1:Y:S02]  /*0800*/  SYNCS.EXCH.64 URZ, [UR7+0x98], UR4 ;  /* 0x0000980407ff75b2 */ /* 0x0004640008000100 */
[----:B--2---:R-:W-:Y:S01]  /*0810*/  NOP ;  /* 0x0000000000007918 */ /* 0x004fe20000000000 */
.L_x_10:
[----:B------:R-:W2:Y:S01]  /*0820*/  SHFL.IDX PT, R2, R92, RZ, 0x1f ;  /* 0x00001fff5c027589 */ /* 0x000ea200000e0000 */
[----:B------:R-:W-:Y:S01]  /*0830*/  NOP ;  /* 0x0000000000007918 */ /* 0x000fe20000000000 */
[----:B--2---:R-:W-:-:S13]  /*0840*/  ISETP.NE.AND P0, PT, R2, 0x3, PT ;  /* 0x000000030200780c */ /* 0x004fda0003f05270 */
[----:B------:R-:W-:Y:S05]  /*0850*/  @P0 BRA `(.L_x_11) ;  /* 0x0000000000300947 */ /* 0x000fea0003800000 */
[----:B-1----:R-:W1:Y:S01]  /*0860*/  S2UR UR5, SR_CgaCtaId ;  /* 0x00000000000579c3 */ /* 0x002e620000008800 */
        /* <DEDUP_REMOVED lines=8> */
[----:B-1----:R2:W1:Y:S01]  /*08f0*/  SYNCS.EXCH.64 URZ, [UR5+0xa0], UR10 ;  /* 0x0000a00a05ff75b2 */ /* 0x0024620008000100 */
[----:B------:R2:W1:Y:S02]  /*0900*/  SYNCS.EXCH.64 URZ, [UR5+0xa8], UR10 ;  /* 0x0000a80a05ff75b2 */ /* 0x0004640008000100 */
[----:B--2---:R-:W-:Y:S01]  /*0910*/  NOP ;  /* 0x0000000000007918 */ /* 0x004fe20000000000 */
.L_x_11:
[----:B------:R-:W2:Y:S01]  /*0920*/  SHFL.IDX PT, R2, R92, RZ, 0x1f ;  /* 0x00001fff5c027589 */ /* 0x000ea200000e0000 */
[----:B------:R-:W-:Y:S01]  /*0930*/  NOP ;  /* 0x0000000000007918 */ /* 0x000fe20000000000 */
[----:B--2---:R-:W-:-:S13]  /*0940*/  ISETP.NE.AND P0, PT, R2, 0x4, PT ;  /* 0x000000040200780c */ /* 0x004fda0003f05270 */
[----:B------:R-:W-:Y:S05]  /*0950*/  @P0 BRA `(.L_x_12) ;  /* 0x00000000004c0947 */ /* 0x000fea0003800000 */
[----:B-1----:R-:W1:Y:S01]  /*0960*/  S2UR UR5, SR_CgaCtaId ;  /* 0x00000000000579c3 */ /* 0x002e620000008800 */
[----:B------:R-:W-:Y:S01]  /*0970*/  UMOV UR9, 0x100 ;  /* 0x0000010000097882 */ /* 0x000fe20000000000 */
[----:B------:R-:W-:Y:S01]  /*0980*/  UMOV UR7, 0x400 ;  /* 0x0000040000077882 */ /* 0x000fe20000000000 */
[----:B------:R-:W-:Y:S01]  /*0990*/  USEL UR9, UR9, 0xe0, UP2 ;  /* 0x000000e009097887 */ /* 0x000fe20009000000 */
[----:B------:R-:W-:Y:S01]  /*09a0*/  UMOV UR4, 0x1 ;  /* 0x0000000100047882 */ /* 0x000fe20000000000 */
[----:B------:R-:W-:Y:S01]  /*09b0*/  ELECT P0, URZ, PT ;  /* 0x0000000000ff782f */ /* 0x000fe20003800000 */
[----:B------:R-:W-:-:S04]  /*09c0*/  UIADD3 UR10, UPT, UPT, -UR4, 0x100000, URZ ;  /* 0x00100000040a7890 */ /* 0x000fc8000fffe1ff */
[----:B------:R-:W-:Y:S02]  /*09d0*/  USHF.L.U32 UR11, UR10, 0xb, URZ ;  /* 0x0000000b0a0b7899 */ /* 0x000fe400080006ff */
[----:B------:R-:W-:Y:S02]  /*09e0*/  USHF.L.U32 UR10, UR10, 0x1, URZ ;  /* 0x000000010a0a7899 */ /* 0x000fe400080006ff */
[----:B------:R-:W-:-:S04]  /*09f0*/  UIADD3 UR12, UPT, UPT, -UR9, 0x100000, URZ ;  /* 0x00100000090c7890 */ /* 0x000fc8000fffe1ff */
[----:B------:R-:W-:Y:S02]  /*0a00*/  USHF.L.U32 UR13, UR12, 0xb, URZ ;  /* 0x0000000b0c0d7899 */ /* 0x000fe400080006ff */
[----:B------:R-:W-:Y:S02]  /*0a10*/  USHF.L.U32 UR12, UR12, 0x1, URZ ;  /* 0x000000010c0c7899 */ /* 0x000fe400080006ff */
[----:B-1----:R-:W-:Y:S01]  /*0a20*/  ULEA UR5, UR5, UR7, 0x18 ;  /* 0x0000000705057291 */ /* 0x002fe2000f8ec0ff */
[----:B------:R-:W1:Y:S11]  /*0a30*/  FENCE.VIEW.ASYNC.S ;  /* 0x00000000000073c6 */ /* 0x000e760000000000 */
[----:B-1----:R2:W1:Y:S01]  /*0a40*/  SYNCS.EXCH.64 URZ, [UR5+0xb0], UR10 ;  /* 0x0000b00a05ff75b2 */ /* 0x0024620008000100 */
[----:B------:R2:W1:Y:S01]  /*0a50*/  SYNCS.EXCH.64 URZ, [UR5+0xc0], UR12 ;  /* 0x0000c00c05ff75b2 */ /* 0x0004620008000100 */
[----:B------:R2:W1:Y:S01]  /*0a60*/  SYNCS.EXCH.64 URZ, [UR5+0xb8], UR10 ;  /* 0x0000b80a05ff75b2 */ /* 0x0004620008000100 */
[----:B------:R2:W1:Y:S02]  /*0a70*/  SYNCS.EXCH.64 URZ, [UR5+0xc8], UR12 ;  /* 0x0000c80c05ff75b2 */ /* 0x0004640008000100 */
[----:B--2---:R-:W-:Y:S01]  /*0a80*/  NOP ;  /* 0x0000000000007918 */ /* 0x004fe20000000000 */
.L_x_12:
        /* <DEDUP_REMOVED lines=26> */
.L_x_13:
        /* <DEDUP_REMOVED lines=18> */
.L_x_14:
[----:B-1----:R-:W1:Y:S01]  /*0d50*/  S2UR UR5, SR_CTAID.X ;  /* 0x00000000000579c3 */ /* 0x002e620000002500 */
[----:B------:R-:W-:-:S05]  /*0d60*/  CS2R.32 R87, SR_CgaSize ;  /* 0x0000000000577805 */ /* 0x000fca0000008a00 */
[----:B------:R-:W-:-:S05]  /*0d70*/  IMAD R87, R87, -0xa0, RZ ;  /* 0xffffff6057577824 */ /* 0x000fca00078e02ff */
[----:B------:R-:W-:-:S14]  /*0d80*/  R2UR UR9, R87 ;  /* 0x00000000570972ca */ /* 0x000fdc00000e0000 */
[----:B------:R-:W2:Y:S01]  /*0d90*/  LDCU UR9, c[0x0][UR9+0x2b0] ;  /* 0x00005600090977ac */ /* 0x000ea20008000800 */
[----:B------:R-:W-:Y:S01]  /*0da0*/  NOP ;  /* 0x0000000000007918 */ /* 0x000fe20000000000 */
[----:B------:R-:W-:-:S05]  /*0db0*/  CS2R.32 R87, SR_CgaSize ;  /* 0x0000000000577805 */ /* 0x000fca0000008a00 */
[----:B------:R-:W-:-:S05]  /*0dc0*/  IMAD R87, R87, -0xa0, RZ ;  /* 0xffffff6057577824 */ /* 0x000fca00078e02ff */
[----:B------:R-:W-:-:S14]  /*0dd0*/  R2UR UR7, R87 ;  /* 0x00000000570772ca */ /* 0x000fdc00000e0000 */
[----:B------:R-:W3:Y:S01]  /*0de0*/  LDCU UR7, c[0x0][UR7+0x2b4] ;  /* 0x00005680070777ac */ /* 0x000ee20008000800 */
[----:B------:R-:W4:Y:S08]  /*0df0*/  S2UR UR4, SR_CTAID.Y ;  /* 0x00000000000479c3 */ /* 0x000f300000002600 */
[----:B------:R-:W3:Y:S01]  /*0e00*/  LDC R10, c[0x0][0xb24] ;  /* 0x0002c900ff0a7b82 */ /* 0x000ee20000000800 */
[----:B-1----:R-:W-:-:S02]  /*0e10*/  I2FP.F32.U32 R87, UR5 ;  /* 0x0000000500577c45 */ /* 0x002fc40008201000 */
[----:B------:R-:W-:-:S05]  /*0e20*/  CS2R.32 R3, SR_CgaSize ;  /* 0x0000000000037805 */ /* 0x000fca0000008a00 */
[----:B------:R-:W-:-:S06]  /*0e30*/  IMAD R3, R3, -0xa0, RZ ;  /* 0xffffff6003037824 */ /* 0x000fcc00078e02ff */
[----:B------:R-:W1:Y:S01]  /*0e40*/  LDC R3, c[0x0][R3+0x2a0] ;  /* 0x0000a80003037b82 */ /* 0x000e620000000800 */
[----:B------:R-:W-:Y:S01]  /*0e50*/  MOV R15, UR5 ;  /* 0x00000005000f7c02 */ /* 0x000fe20008000f00 */
[----:B--2---:R-:W-:Y:S01]  /*0e60*/  FMUL R87, R87, UR9 ;  /* 0x0000000957577c20 */ /* 0x004fe20008400000 */
[----:B----4-:R-:W-:Y:S02]  /*0e70*/  I2FP.F32.U32 R86, UR4 ;  /* 0x0000000400567c45 */ /* 0x010fe40008201000 */
[----:B------:R-:W-:-:S05]  /*0e80*/  CS2R.32 R2, SR_CgaSize ;  /* 0x0000000000027805 */ /* 0x000fca0000008a00 */
[----:B------:R-:W-:-:S06]  /*0e90*/  IMAD R2, R2, -0xa0, RZ ;  /* 0xffffff6002027824 */ /* 0x000fcc00078e02ff */
[----:B------:R-:W2:Y:S01]  /*0ea0*/  LDC R2, c[0x0][R2+0x2a4] ;  /* 0x0000a90002027b82 */ /* 0x000ea20000000800 */
[----:B------:R-:W-:Y:S01]  /*0eb0*/  MOV R14, UR4 ;  /* 0x00000004000e7c02 */ /* 0x000fe20008000f00 */
[----:B------:R-:W4:Y:S01]  /*0ec0*/  F2I.U32.TRUNC.NTZ R87, R87 ;  /* 0x0000005700577305 */ /* 0x000f22000020f000 */
[----:B---3--:R-:W-:-:S05]  /*0ed0*/  FMUL R86, R86, UR7 ;  /* 0x0000000756567c20 */ /* 0x008fca0008400000 */
[----:B------:R-:W-:Y:S01]  /*0ee0*/  BAR.SYNC.DEFER_BLOCKING 0x0 ;  /* 0x0000000000007b1d */ /* 0x000fe20000010000 */
[----:B------:R-:W-:-:S05]  /*0ef0*/  ISETP.GE.AND P0, PT, R10, 0x1, PT ;  /* 0x000000010a00780c */ /* 0x000fca0003f06270 */
[----:B------:R-:W3:Y:S02]  /*0f00*/  F2I.U32.TRUNC.NTZ R86, R86 ;  /* 0x0000005600567305 */ /* 0x000ee4000020f000 */
[----:B------:R-:W2:Y:S01]  /*0f10*/  S2UR UR36, SR_CTAID.Z ;  /* 0x00000000002479c3 */ /* 0x000ea20000002700 */
[----:B----4-:R-:W-:-:S05]  /*0f20*/  IADD3 R87, PT, PT, -R87, RZ, RZ ;  /* 0x000000ff57577210 */ /* 0x010fca0007ffe1ff */
[----:B-1----:R-:W-:Y:S01]  /*0f30*/  IMAD R87, R3, R87, UR5 ;  /* 0x0000000503577e24 */ /* 0x002fe2000f8e0257 */
[----:B---3--:R-:W-:-:S05]  /*0f40*/  IADD3 R86, PT, PT, -R86, RZ, RZ ;  /* 0x000000ff56567210 */ /* 0x008fca0007ffe1ff */
[----:B--2---:R-:W-:Y:S01]  /*0f50*/  IMAD R86, R2, R86, UR4 ;  /* 0x0000000402567e24 */ /* 0x004fe2000f8e0256 */
[----:B------:R-:W-:Y:S06]  /*0f60*/  @!P0 BRA `(.L_x_15) ;  /* 0x0000000000b88947 */ /* 0x000fec0003800000 */
[----:B------:R-:W1:Y:S01]  /*0f70*/  LDC.64 R4, c[0x0][0xb18] ;  /* 0x0002c600ff047b82 */ /* 0x000e620000000a00 */
[----:B------:R-:W-:-:S07]  /*0f80*/  ISETP.NE.AND P0, PT, R10, 0x1, PT ;  /* 0x000000010a00780c */ /* 0x000fce0003f05270 */
[----:B------:R-:W2:Y:S08]  /*0f90*/  LDC R9, c[0x0][0xb0c] ;  /* 0x0002c300ff097b82 */ /* 0x000eb00000000800 */
[----:B------:R-:W3:Y:S08]  /*0fa0*/  LDC R12, c[0x0][0x370] ;  /* 0x0000dc00ff0c7b82 */ /* 0x000ef00000000800 */
[----:B------:R-:W4:Y:S01]  /*0fb0*/  LDC R11, c[0x0][0x374] ;  /* 0x0000dd00ff0b7b82 */ /* 0x000f220000000800 */
[----:B-1----:R-:W-:-:S07]  /*0fc0*/  ISETP.NE.AND P1, PT, R4, 0x1, PT ;  /* 0x000000010400780c */ /* 0x002fce0003f25270 */
[----:B------:R-:W3:Y:S01]  /*0fd0*/  LDC.64 R6, c[0x0][0xb10] ;  /* 0x0002c400ff067b82 */ /* 0x000ee20000000a00 */
[----:B--2---:R-:W-:-:S07]  /*0fe0*/  ISETP.NE.AND P2, PT, R9, 0x1, PT ;  /* 0x000000010900780c */ /* 0x004fce0003f45270 */
[----:B------:R-:W1:Y:S08]  /*0ff0*/  LDC R8, c[0x0][0xb20] ;  /* 0x0002c800ff087b82 */ /* 0x000e700000000800 */
[----:B------:R-:W2:Y:S01]  /*1000*/  LDC.64 R2, c[0x0][0xb28] ;  /* 0x0002ca00ff027b82 */ /* 0x000ea20000000a00 */
[----:B----4-:R-:W-:-:S04]  /*1010*/  IMAD.HI.U32 R13, R11, R5, RZ ;  /* 0x000000050b0d7227 */ /* 0x010fc800078e00ff */
[----:B------:R-:W-:-:S04]  /*1020*/  IMAD.HI.U32 R5, R14, R5, RZ ;  /* 0x000000050e057227 */ /* 0x000fc800078e00ff */
[----:B---3--:R-:W-:-:S05]  /*1030*/  IMAD.HI.U32 R16, R12, R6, RZ ;  /* 0x000000060c107227 */ /* 0x008fca00078e00ff */
[-C--:B------:R-:W-:Y:S01]  /*1040*/  @P2 SHF.R.U32.HI R12, RZ, R7.reuse, R16 ;  /* 0x00000007ff0c2219 */ /* 0x080fe20000011610 */
[----:B------:R-:W-:Y:S01]  /*1050*/  IMAD.HI.U32 R16, R15, R6, RZ ;  /* 0x000000060f107227 */ /* 0x000fe200078e00ff */
[-C--:B-1----:R-:W-:Y:S02]  /*1060*/  @P1 SHF.R.U32.HI R11, RZ, R8.reuse, R13 ;  /* 0x00000008ff0b1219 */ /* 0x082fe4000001160d */
[----:B------:R-:W-:Y:S02]  /*1070*/  SHF.R.U32.HI R5, RZ, R8, R5 ;  /* 0x00000008ff057219 */ /* 0x000fe40000011605 */
[----:B------:R-:W-:Y:S02]  /*1080*/  SHF.R.U32.HI R16, RZ, R7, R16 ;  /* 0x00000007ff107219 */ /* 0x000fe40000011610 */
[----:B------:R-:W-:Y:S01]  /*1090*/  SEL R5, R14, R5, !P1 ;  /* 0x000000050e057207 */ /* 0x000fe20004800000 */
[----:B--2---:R-:W-:Y:S01]  /*10a0*/  IMAD.HI.U32 R13, R11, R2, RZ ;  /* 0x000000020b0d7227 */ /* 0x004fe200078e00ff */
[----:B------:R-:W-:-:S03]  /*10b0*/  SEL R16, R15, R16, !P2 ;  /* 0x000000100f107207 */ /* 0x000fc60005000000 */
[----:B------:R-:W-:Y:S01]  /*10c0*/  IMAD.HI.U32 R6, R12, R2, RZ ;  /* 0x000000020c067227 */ /* 0x000fe200078e00ff */
[----:B------:R-:W-:-:S04]  /*10d0*/  @P0 SHF.R.U32.HI R11, RZ, R3, R13 ;  /* 0x00000003ff0b0219 */ /* 0x000fc8000001160d */
[----:B------:R-:W-:Y:S01]  /*10e0*/  @P0 SHF.R.U32.HI R12, RZ, R3, R6 ;  /* 0x00000003ff0c0219 */ /* 0x000fe20000011606 */
[----:B------:R-:W-:-:S04]  /*10f0*/  IMAD R11, R11, R10, RZ ;  /* 0x0000000a0b0b7224 */ /* 0x000fc800078e02ff */
[----:B------:R-:W-:Y:S01]  /*1100*/  IMAD R6, R12, R10, RZ ;  /* 0x0000000a0c067224 */ /* 0x000fe200078e02ff */
[----:B------:R-:W-:-:S04]  /*1110*/  ISETP.GE.AND P1, PT, R5, R11, PT ;  /* 0x0000000b0500720c */ /* 0x000fc80003f26270 */
[----:B------:R-:W-:Y:S01]  /*1120*/  ISETP.GE.OR P1, PT, R16, R6, P1 ;  /* 0x000000061000720c */ /* 0x000fe20000f26670 */
[----:B------:R-:W-:-:S05]  /*1130*/  IMAD.HI.U32 R6, R5, R2, RZ ;  /* 0x0000000205067227 */ /* 0x000fca00078e00ff */
[----:B------:R-:W-:-:S04]  /*1140*/  SHF.R.U32.HI R6, RZ, R3, R6 ;  /* 0x00000003ff067219 */ /* 0x000fc80000011606 */
[----:B------:R-:W-:-:S03]  /*1150*/  SEL R6, R5, R6, !P0 ;  /* 0x0000000605067207 */ /* 0x000fc60004000000 */
[----:B------:R-:W-:Y:S01]  /*1160*/  @!P1 IMAD.HI.U32 R7, R16, R2, RZ ;  /* 0x0000000210079227 */ /* 0x000fe200078e00ff */
[----:B------:R-:W-:-:S04]  /*1170*/  IADD3 R2, PT, PT, -R6, RZ, RZ ;  /* 0x000000ff06027210 */ /* 0x000fc80007ffe1ff */
[----:B------:R-:W-:Y:S01]  /*1180*/  @!P1 SHF.R.U32.HI R3, RZ, R3, R7 ;  /* 0x00000003ff039219 */ /* 0x000fe20000011607 */
[----:B------:R-:W-:Y:S01]  /*1190*/  IMAD R2, R10, R2, R5 ;  /* 0x000000020a027224 */ /* 0x000fe200078e0205 */
[----:B------:R-:W-:Y:S02]  /*11a0*/  IADD3 R7, PT, PT, -R5, RZ, RZ ;  /* 0x000000ff05077210 */ /* 0x000fe40007ffe1ff */
[----:B------:R-:W-:-:S03]  /*11b0*/  @!P1 SEL R3, R16, R3, !P0 ;  /* 0x0000000310039207 */ /* 0x000fc60004000000 */
[----:B------:R-:W-:Y:S02]  /*11c0*/  IMAD R7, R4, R7, R14 ;  /* 0x0000000704077224 */ /* 0x000fe400078e020e */
[--C-:B------:R-:W-:Y:S02]  /*11d0*/  @!P1 IMAD.IADD R6, R6, 0x1, -R3.reuse ;  /* 0x0000000106069824 */ /* 0x100fe400078e0a03 */
[----:B------:R-:W-:Y:S01]  /*11e0*/  @!P1 IMAD R3, R2, R12, R3 ;  /* 0x0000000c02039224 */ /* 0x000fe200078e0203 */
[----:B------:R-:W-:Y:S01]  /*11f0*/  IADD3 R2, PT, PT, -R16, RZ, RZ ;  /* 0x000000ff10027210 */ /* 0x000fe20007ffe1ff */
[----:B------:R-:W-:Y:S02]  /*1200*/  @!P1 IMAD R5, R6, R10, R16 ;  /* 0x0000000a06059224 */ /* 0x000fe400078e0210 */
[----:B------:R-:W-:Y:S02]  /*1210*/  @!P1 IMAD.MOV.U32 R16, RZ, RZ, R3 ;  /* 0x000000ffff109224 */ /* 0x000fe400078e0003 */
[----:B------:R-:W-:-:S02]  /*1220*/  IMAD R2, R9, R2, R15 ;  /* 0x0000000209027224 */ /* 0x000fc400078e020f */
[----:B------:R-:W-:Y:S02]  /*1230*/  IMAD R14, R5, R4, R7 ;  /* 0x00000004050e7224 */ /* 0x000fe400078e0207 */
[----:B------:R-:W-:Y:S02]  /*1240*/  IMAD R15, R16, R9, R2 ;  /* 0x00000009100f7224 */ /* 0x000fe400078e0202 */
.L_x_15:
[----:B------:R-:W1:Y:S01]  /*1250*/  LDCU UR4, c[0x0][0xb30] ;  /* 0x00016600ff0477ac */ /* 0x000e620008000800 */
[----:B------:R-:W2:Y:S08]  /*1260*/  S2UR UR37, SR_CgaCtaId ;  /* 0x00000000002579c3 */ /* 0x000eb00000008800 */
[----:B------:R-:W3:Y:S01]  /*1270*/  LDC R40, c[0x0][0xb24] ;  /* 0x0002c900ff287b82 */ /* 0x000ee20000000800 */
[----:B-1----:R-:W-:-:S09]  /*1280*/  UISETP.NE.AND UP1, UPT, UR4, 0x1, UPT ;  /* 0x000000010400788c */ /* 0x002fd2000bf25270 */
[----:B--2---:R-:W-:Y:S05]  /*1290*/  BRA.U UP1, `(.L_x_16) ;  /* 0x0000000101407547 */ /* 0x004fea000b800000 */
[----:B------:R-:W1:Y:S08]  /*12a0*/  LDC.64 R4, c[0x0][0xb10] ;  /* 0x0002c400ff047b82 */ /* 0x000e700000000a00 */
[----:B------:R-:W2:Y:S08]  /*12b0*/  LDC.64 R2, c[0x0][0xb18] ;  /* 0x0002c600ff027b82 */ /* 0x000eb00000000a00 */
[----:B------:R-:W4:Y:S08]  /*12c0*/  LDC R6, c[0x0][0xb20] ;  /* 0x0002c800ff067b82 */ /* 0x000f300000000800 */
[----:B------:R-:W3:Y:S01]  /*12d0*/  LDC R7, c[0x0][0xb0c] ;  /* 0x0002c300ff077b82 */ /* 0x000ee20000000800 */
[----:B-1----:R-:W-:-:S05]  /*12e0*/  IMAD.HI.U32 R4, R15, R4, RZ ;  /* 0x000000040f047227 */ /* 0x002fca00078e00ff */
[----:B------:R-:W-:Y:S01]  /*12f0*/  SHF.R.U32.HI R4, RZ, R5, R4 ;  /* 0x00000005ff047219 */ /* 0x000fe20000011604 */
[----:B--2---:R-:W-:Y:S01]  /*1300*/  IMAD.HI.U32 R3, R14, R3, RZ ;  /* 0x000000030e037227 */ /* 0x004fe200078e00ff */
[----:B------:R-:W-:-:S04]  /*1310*/  ISETP.NE.AND P0, PT, R2, 0x1, PT ;  /* 0x000000010200780c */ /* 0x000fc80003f05270 */
[----:B----4-:R-:W-:-:S04]  /*1320*/  SHF.R.U32.HI R3, RZ, R6, R3 ;  /* 0x00000006ff037219 */ /* 0x010fc80000011603 */
[----:B------:R-:W-:Y:S02]  /*1330*/  SEL R3, R14, R3, !P0 ;  /* 0x000000030e037207 */ /* 0x000fe40004000000 */
[----:B---3--:R-:W-:-:S04]  /*1340*/  ISETP.NE.AND P1, PT, R7, 0x1, PT ;  /* 0x000000010700780c */ /* 0x008fc80003f25270 */
[----:B------:R-:W-:-:S05]  /*1350*/  SEL R4, R15, R4, !P1 ;  /* 0x000000040f047207 */ /* 0x000fca0004800000 */
[----:B------:R-:W-:Y:S02]  /*1360*/  IMAD.IADD R5, R3, 0x1, -R4 ;  /* 0x0000000103057824 */ /* 0x000fe400078e0a04 */
[----:B------:R-:W-:Y:S02]  /*1370*/  IMAD.IADD R3, R4, 0x1, -R3 ;  /* 0x0000000104037824 */ /* 0x000fe400078e0a03 */
[----:B------:R-:W-:Y:S02]  /*1380*/  IMAD R15, R5, R7, R15 ;  /* 0x00000007050f7224 */ /* 0x000fe400078e020f */
[----:B------:R-:W-:-:S07]  /*1390*/  IMAD R14, R3, R2, R14 ;  /* 0x00000002030e7224 */ /* 0x000fce00078e020e */
.L_x_16:
[----:B------:R-:W-:Y:S01]  /*13a0*/  BAR.SYNC.DEFER_BLOCKING 0x0 ;  /* 0x0000000000007b1d */ /* 0x000fe20000010000 */
[----:B------:R-:W-:Y:S01]  /*13b0*/  UISETP.NE.AND UP1, UPT, UR8, 0x2, UPT ;  /* 0x000000020800788c */ /* 0x000fe2000bf25270 */
[----:B------:R-:W-:Y:S02]  /*13c0*/  ISETP.NE.OR P5, PT, R0, 0x2, !P5 ;  /* 0x000000020000780c */ /* 0x000fe40006fa5670 */
[----:B------:R-:W-:-:S06]  /*13d0*/  LOP3.LUT R2, R101, 0x1f, RZ, 0xc0, !PT ;  /* 0x0000001f65027812 */ /* 0x000fcc00078ec0ff */
[----:B------:R-:W-:Y:S05]  /*13e0*/  BRA.U UP1, `(.L_x_17) ;  /* 0x00000011019c7547 */ /* 0x000fea000b800000 */
[----:B------:R-:W1:Y:S01]  /*13f0*/  LDCU UR13, c[0x0][0x38c] ;  /* 0x00007180ff0d77ac */ /* 0x000e620008000800 */
[----:B------:R-:W2:Y:S01]  /*1400*/  LDC R8, c[0x0][0x370] ;  /* 0x0000dc00ff087b82 */ /* 0x000ea20000000800 */
[----:B------:R-:W-:Y:S01]  /*1410*/  PLOP3.LUT P1, PT, PT, PT, UP2, 0x80, 0x8 ;  /* 0x000000000008781c */ /* 0x000fe20003f2f028 */
[----:B------:R-:W-:Y:S01]  /*1420*/  IMAD.MOV.U32 R17, RZ, RZ, 0x1 ;  /* 0x00000001ff117424 */ /* 0x000fe200078e00ff */
[----:B------:R-:W-:Y:S01]  /*1430*/  ISETP.EQ.OR P4, PT, R2, RZ, P5 ;  /* 0x000000ff0200720c */ /* 0x000fe20002f82670 */
[----:B------:R-:W-:Y:S01]  /*1440*/  IMAD.MOV.U32 R16, RZ, RZ, RZ ;  /* 0x000000ffff107224 */ /* 0x000fe200078e00ff */
[----:B------:R-:W-:Y:S02]  /*1450*/  PLOP3.LUT P1, PT, P1, PT, PT, 0x8, 0x80 ;  /* 0x000000000080781c */ /* 0x000fe40000f2e170 */
[----:B------:R-:W-:Y:S01]  /*1460*/  CS2R R12, SRZ ;  /* 0x00000000000c7805 */ /* 0x000fe2000001ff00 */
[----:B------:R-:W-:Y:S01]  /*1470*/  IMAD.MOV.U32 R11, RZ, RZ, 0x1 ;  /* 0x00000001ff0b7424 */ /* 0x000fe200078e00ff */
[----:B------:R-:W4:Y:S01]  /*1480*/  LDC R0, c[0x0][0x374] ;  /* 0x0000dd00ff007b82 */ /* 0x000f220000000800 */
[----:B------:R-:W2:Y:S01]  /*1490*/  LDCU.64 UR22, c[0x0][0x348] ;  /* 0x00006900ff1677ac */ /* 0x000ea20008000a00 */
[----:B------:R-:W-:Y:S01]  /*14a0*/  UMOV UR6, URZ ;  /* 0x000000ff00067c82 */ /* 0x000fe20008000000 */
[----:B-1----:R-:W-:-:S04]  /*14b0*/  UIADD3 UR5, UPT, UPT, UR13, 0x3f, URZ ;  /* 0x0000003f0d057890 */ /* 0x002fc8000fffe0ff */
[----:B------:R-:W-:-:S04]  /*14c0*/  USHF.R.S32.HI UR4, URZ, 0x1f, UR5 ;  /* 0x0000001fff047899 */ /* 0x000fc80008011405 */
[----:B------:R-:W-:-:S04]  /*14d0*/  ULEA.HI UR4, UR4, UR5, URZ, 0x6 ;  /* 0x0000000504047291 */ /* 0x000fc8000f8f30ff */
[----:B------:R-:W-:Y:S02]  /*14e0*/  USHF.R.S32.HI UR15, URZ, 0x6, UR4 ;  /* 0x00000006ff0f7899 */ /* 0x000fe40008011404 */
[----:B------:R-:W-:Y:S02]  /*14f0*/  UIADD3 UR4, UPT, UPT, UR13, -0x1, URZ ;  /* 0xffffffff0d047890 */ /* 0x000fe4000fffe0ff */
[----:B------:R-:W-:Y:S02]  /*1500*/  UISETP.LT.U32.AND UP0, UPT, UR15, 0x6, UPT ;  /* 0x000000060f00788c */ /* 0x000fe4000bf01070 */
[----:B------:R-:W-:Y:S02]  /*1510*/  UISETP.GE.U32.AND UP1, UPT, UR4, -0x7f, UPT ;  /* 0xffffff810400788c */ /* 0x000fe4000bf26070 */
[----:B------:R-:W-:Y:S02]  /*1520*/  USEL UR14, UR15, 0x6, UP0 ;  /* 0x000000060f0e7887 */ /* 0x000fe40008000000 */
[----:B------:R-:W-:-:S02]  /*1530*/  UIADD3 UR13, UPT, UPT, UR13, 0x7e, URZ ;  /* 0x0000007e0d0d7890 */ /* 0x000fc4000fffe0ff */
[----:B------:R-:W-:Y:S02]  /*1540*/  UIADD3 UR5, UPT, UPT, UR14, -0x1, URZ ;  /* 0xffffffff0e057890 */ /* 0x000fe4000fffe0ff */
[----:B------:R-:W-:-:S03]  /*1550*/  UIADD3 UR7, UPT, UPT, UR15, -UR14, URZ ;  /* 0x8000000e0f077290 */ /* 0x000fc6000fffe0ff */
[----:B------:R-:W-:-:S04]  /*1560*/  @UP1 UIADD3 UR5, UPT, UPT, UR14, URZ, URZ ;  /* 0x000000ff0e051290 */ /* 0x000fc8000fffe0ff */
[----:B--2---:R-:W-:-:S12]  /*1570*/  UIADD3 UR5, UPT, UPT, UR5, 0x1, URZ ;  /* 0x0000000105057890 */ /* 0x004fd8000fffe0ff */
.L_x_35:
[----:B------:R-:W-:Y:S01]  /*1580*/  UISETP.NE.AND UP0, UPT, UR37, URZ, UPT ;  /* 0x000000ff2500728c */ /* 0x000fe2000bf05270 */
[----:B------:R-:W1:Y:S08]  /*1590*/  S2UR UR37, SR_CgaCtaId ;  /* 0x00000000002579c3 */ /* 0x000e700000008800 */
[----:B------:R-:W-:Y:S05]  /*15a0*/  BRA.U UP0, `(.L_x_18) ;  /* 0x0000000100347547 */ /* 0x000fea000b800000 */
[----:B------:R-:W2:Y:S01]  /*15b0*/  S2R R2, SR_CgaCtaId ;  /* 0x0000000000027919 */ /* 0x000ea20000008800 */
[----:B------:R-:W-:-:S04]  /*15c0*/  MOV R3, 0x400 ;  /* 0x0000040000037802 */ /* 0x000fc80000000f00 */
[----:B--2---:R-:W-:Y:S02]  /*15d0*/  LEA R2, R2, R3, 0x18 ;  /* 0x0000000302027211 */ /* 0x004fe400078ec0ff */
[----:B------:R-:W-:-:S03]  /*15e0*/  SHF.L.U32 R3, R11, 0x1f, RZ ;  /* 0x0000001f0b037819 */ /* 0x000fc600000006ff */
[----:B------:R-:W-:-:S04]  /*15f0*/  IMAD R2, R12, 0x8, R2 ;  /* 0x000000080c027824 */ /* 0x000fc800078e0202 */
[----:B------:R-:W2:Y:S02]  /*1600*/  SYNCS.PHASECHK.TRANS64.TRYWAIT P0, [R2+URZ+0x120], R3 ;  /* 0x00012003020075a7 */ /* 0x000ea400080011ff */
[----:B--2---:R-:W-:Y:S05]  /*1610*/  @!P0 BRA `(.L_x_19) ;  /* 0x0000007400f48947 */ /* 0x004fea0003800000 */
.L_x_133:
[----:B------:R-:W-:Y:S01]  /*1620*/  VIADD R12, R12, 0x1 ;  /* 0x000000010c0c7836 */ /* 0x000fe20000000000 */
[----:B------:R2:W-:Y:S04]  /*1630*/  SYNCS.ARRIVE.TRANS64.A1T0 RZ, [R2+URZ+0x110], RZ ;  /* 0x000110ff02ff79a7 */ /* 0x0005e800081000ff */
[----:B------:R-:W-:-:S04]  /*1640*/  ISETP.NE.AND P0, PT, R12, 0x2, PT ;  /* 0x000000020c00780c */ /* 0x000fc80003f05270 */
[----:B------:R-:W-:Y:S02]  /*1650*/  SEL R12, R12, RZ, P0 ;  /* 0x000000ff0c0c7207 */ /* 0x000fe40000000000 */
[----:B--2---:R-:W-:-:S04]  /*1660*/  SEL R2, RZ, 0x1, P0 ;  /* 0x00000001ff027807 */ /* 0x004fc80000000000 */
[----:B------:R-:W-:-:S07]  /*1670*/  LOP3.LUT R11, R11, R2, RZ, 0x3c, !PT ;  /* 0x000000020b0b7212 */ /* 0x000fce00078e3cff */
.L_x_18:
[----:B------:R-:W-:Y:S01]  /*1680*/  UMOV UR4, 0x400 ;  /* 0x0000040000047882 */ /* 0x000fe20000000000 */
[----:B------:R-:W-:Y:S01]  /*1690*/  SHF.L.U32 R2, R17, 0x1f, RZ ;  /* 0x0000001f11027819 */ /* 0x000fe200000006ff */
[----:B-1----:R-:W-:Y:S01]  /*16a0*/  ULEA UR4, UR37, UR4, 0x18 ;  /* 0x0000000425047291 */ /* 0x002fe2000f8ec0ff */
[----:B------:R-:W-:Y:S01]  /*16b0*/  R2UR UR35, R15 ;  /* 0x000000000f2372ca */ /* 0x000fe200000e0000 */
[----:B------:R-:W-:Y:S01]  /*16c0*/  UISETP.GE.U32.AND UP0, UPT, UR13, 0x7f, UPT ;  /* 0x0000007f0d00788c */ /* 0x000fe2000bf06070 */
[----:B------:R-:W-:Y:S01]  /*16d0*/  R2UR UR11, R14 ;  /* 0x000000000e0b72ca */ /* 0x000fe200000e0000 */
[----:B------:R-:W-:Y:S01]  /*16e0*/  ULEA UR8, UR6, UR4, 0x3 ;  /* 0x0000000406087291 */ /* 0x000fe2000f8e18ff */
[----:B------:R-:W-:-:S08]  /*16f0*/  UMOV UR24, URZ ;  /* 0x000000ff00187c82 */ /* 0x000fd00008000000 */
[----:B------:R1:W2:Y:S01]  /*1700*/  SYNCS.PHASECHK.TRANS64.TRYWAIT P0, [UR8+0x30], R2 ;  /* 0x00003002ff0075a7 */ /* 0x0002a20008001108 */
[----:B------:R-:W-:Y:S02]  /*1710*/  USHF.L.U32 UR35, UR35, 0x7, URZ ;  /* 0x0000000723237899 */ /* 0x000fe400080006ff */
[----:B------:R-:W-:Y:S01]  /*1720*/  USHF.L.U32 UR11, UR11, 0x7, URZ ;  /* 0x000000070b0b7899 */ /* 0x000fe200080006ff */
[----:B------:R-:W-:Y:S11]  /*1730*/  BRA.U !UP0, `(.L_x_20) ;  /* 0x0000000108a47547 */ /* 0x000ff6000b800000 */
[----:B------:R-:W-:Y:S01]  /*1740*/  UMOV UR16, URZ ;  /* 0x000000ff00107c82 */ /* 0x000fe20008000000 */
[----:B------:R-:W-:-:S05]  /*1750*/  UMOV UR17, UR6 ;  /* 0x0000000600117c82 */ /* 0x000fca0008000000 */
.L_x_25:
[----:B-1----:R-:W-:Y:S01]  /*1760*/  ULEA UR33, UR17, UR4, 0x3 ;  /* 0x0000000411217291 */ /* 0x002fe2000f8e18ff */
[----:B--2---:R-:W-:Y:S01]  /*1770*/  @!P5 MOV R3, 0x8000 ;  /* 0x000080000003d802 */ /* 0x004fe20000000f00 */
[----:B--2---:R-:W-:Y:S10]  /*1780*/  @P0 BRA `(.L_x_21) ;  /* 0x00000000000c0947 */ /* 0x004ff40003800000 */
[----:B------:R-:W-:-:S04]  /*1790*/  SHF.L.U32 R4, R17, 0x1f, RZ ;  /* 0x0000001f11047819 */ /* 0x000fc800000006ff */
[----:B------:R-:W2:Y:S02]  /*17a0*/  SYNCS.PHASECHK.TRANS64.TRYWAIT P0, [UR33+0x30], R4 ;  /* 0x00003004ff0075a7 */ /* 0x000ea40008001121 */
[----:B--2---:R-:W-:Y:S05]  /*17b0*/  @!P0 BRA `(.L_x_22) ;  /* 0x0000007400a08947 */ /* 0x004fea0003800000 */
.L_x_21:
[----:B------:R2:W-:Y:S01]  /*17c0*/  @!P5 SYNCS.ARRIVE.TRANS64 RZ, [UR33], R3 ;  /* 0x00000003ffffd9a7 */ /* 0x0005e20008000021 */
[----:B------:R-:W-:Y:S04]  /*17d0*/  BSSY.RECONVERGENT B0, `(.L_x_23) ;  /* 0x0000003000007945 */ /* 0x000fe80003800200 */
[----:B------:R-:W-:Y:S05]  /*17e0*/  @P4 BRA `(.L_x_24) ;  /* 0x0000000000044947 */ /* 0x000fea0003800000 */
[----:B------:R-:W-:Y:S05]  /*17f0*/  BPT.TRAP 0x1 ;  /* 0x000000040000795c */ /* 0x000fea0000300000 */
.L_x_24:
[----:B------:R-:W-:Y:S05]  /*1800*/  BSYNC.RECONVERGENT B0 ;  /* 0x0000000000007941 */ /* 0x000fea0003800200 */
.L_x_23:
[----:B------:R-:W-:Y:S02]  /*1810*/  UIADD3 UR6, UPT, UPT, UR17, 0x1, URZ ;  /* 0x0000000111067890 */ /* 0x000fe4000fffe0ff */
[----:B------:R-:W-:Y:S02]  /*1820*/  UIADD3 UR26, UP1, UPT, UR22, 0x80, URZ ;  /* 0x00000080161a7890 */ /* 0x000fe4000ff3e0ff */
[----:B------:R-:W-:Y:S02]  /*1830*/  UISETP.NE.AND UP0, UPT, UR6, 0x6, UPT ;  /* 0x000000060600788c */ /* 0x000fe4000bf05270 */
[----:B------:R-:W-:Y:S02]  /*1840*/  USHF.L.U32 UR34, UR16, 0x6, URZ ;  /* 0x0000000610227899 */ /* 0x000fe400080006ff */
[----:B------:R-:W-:Y:S02]  /*1850*/  USEL UR9, URZ, 0x1, UP0 ;  /* 0x00000001ff097887 */ /* 0x000fe40008000000 */
[----:B------:R-:W-:-:S02]  /*1860*/  USEL UR6, UR6, URZ, UP0 ;  /* 0x000000ff06067287 */ /* 0x000fc40008000000 */
[----:B------:R-:W-:Y:S02]  /*1870*/  UIADD3 UR20, UP0, UPT, UR22, 0x180, URZ ;  /* 0x0000018016147890 */ /* 0x000fe4000ff1e0ff */
[----:B------:R-:W-:Y:S01]  /*1880*/  ULEA UR8, UR6, UR4, 0x3 ;  /* 0x0000000406087291 */ /* 0x000fe2000f8e18ff */
[----:B------:R-:W-:Y:S01]  /*1890*/  LOP3.LUT R17, R17, UR9, RZ, 0x3c, !PT ;  /* 0x0000000911117c12 */ /* 0x000fe2000f8e3cff */
[----:B------:R-:W-:Y:S02]  /*18a0*/  UIADD3.X UR27, UPT, UPT, URZ, UR23, URZ, UP1, !UPT ;  /* 0x00000017ff1b7290 */ /* 0x000fe40008ffe4ff */
[----:B------:R-:W-:Y:S01]  /*18b0*/  UIADD3.X UR21, UPT, UPT, URZ, UR23, URZ, UP0, !UPT ;  /* 0x00000017ff157290 */ /* 0x000fe200087fe4ff */
[----:B-1----:R-:W-:Y:S01]  /*18c0*/  SHF.L.U32 R2, R17, 0x1f, RZ ;  /* 0x0000001f11027819 */ /* 0x002fe200000006ff */
[----:B------:R-:W-:Y:S01]  /*18d0*/  UMOV UR18, 0x0 ;  /* 0x0000000000127882 */ /* 0x000fe20000000000 */
[----:B------:R-:W-:Y:S01]  /*18e0*/  UMOV UR19, 0x10000000 ;  /* 0x1000000000137882 */ /* 0x000fe20000000000 */
[----:B------:R-:W-:Y:S01]  /*18f0*/  UMOV UR12, UR36 ;  /* 0x00000024000c7c82 */ /* 0x000fe20008000000 */
[----:B------:R1:W1:Y:S01]  /*1900*/  SYNCS.PHASECHK.TRANS64.TRYWAIT P0, [UR8+0x30], R2 ;  /* 0x00003002ff0075a7 */ /* 0x0002620008001108 */
[----:B------:R-:W-:Y:S01]  /*1910*/  ULEA UR8, UR17, UR4, 0xe ;  /* 0x0000000411087291 */ /* 0x000fe2000f8e70ff */
[----:B------:R-:W-:Y:S01]  /*1920*/  UMOV UR9, UR33 ;  /* 0x0000002100097c82 */ /* 0x000fe20008000000 */
[----:B------:R-:W-:-:S02]  /*1930*/  UMOV UR10, UR34 ;  /* 0x00000022000a7c82 */ /* 0x000fc40008000000 */
[----:B------:R-:W-:Y:S02]  /*1940*/  UIADD3 UR32, UPT, UPT, UR8, 0x8400, URZ ;  /* 0x0000840008207890 */ /* 0x000fe4000fffe0ff */
[----:B------:R-:W-:Y:S02]  /*1950*/  UIADD3 UR8, UPT, UPT, UR8, 0x20400, URZ ;  /* 0x0002040008087890 */ /* 0x000fe4000fffe0ff */
[----:B------:R-:W-:Y:S01]  /*1960*/  UIADD3 UR16, UPT, UPT, UR16, 0x1, URZ ;  /* 0x0000000110107890 */ /* 0x000fe2000fffe0ff */
[----:B------:R-:W-:Y:S01]  /*1970*/  UMOV UR24, UR5 ;  /* 0x0000000500187c82 */ /* 0x000fe20008000000 */
[----:B------:R-:W-:Y:S02]  /*1980*/  UMOV UR17, UR6 ;  /* 0x0000000600117c82 */ /* 0x000fe40008000000 */
[----:B------:R-:W-:Y:S01]  /*1990*/  UISETP.NE.AND UP0, UPT, UR16, UR5, UPT ;  /* 0x000000051000728c */ /* 0x000fe2000bf05270 */
[----:B------:R1:W-:Y:S02]  /*19a0*/  UTMALDG.3D [UR32], [UR26], desc[UR18] ;  /* 0x000012201a0075b4 */ /* 0x0003e40008011000 */
[----:B------:R1:W-:Y:S06]  /*19b0*/  UTMALDG.3D [UR8], [UR20], desc[UR18] ;  /* 0x00001208140075b4 */ /* 0x0003ec0008011000 */
[----:B------:R-:W-:Y:S05]  /*19c0*/  BRA.U UP0, `(.L_x_25) ;  /* 0xfffffffd00647547 */ /* 0x000fea000b83ffff */
.L_x_20:
[----:B-1----:R-:W-:Y:S01]  /*19d0*/  ULEA UR8, UR6, UR4, 0x3 ;  /* 0x0000000406087291 */ /* 0x002fe2000f8e18ff */
[----:B------:R-:W-:Y:S01]  /*19e0*/  SHF.L.U32 R2, R17, 0x1f, RZ ;  /* 0x0000001f11027819 */ /* 0x000fe200000006ff */
[----:B------:R-:W-:Y:S01]  /*19f0*/  @!P1 SYNCS.ARRIVE.TRANS64.A1T0 RZ, [UR4+0xa8], RZ ;  /* 0x0000a8ffffff99a7 */ /* 0x000fe20008100004 */
[----:B------:R-:W-:-:S06]  /*1a00*/  UISETP.GT.AND UP0, UPT, UR15, UR14, UPT ;  /* 0x0000000e0f00728c */ /* 0x000fcc000bf04270 */
[----:B--2---:R1:W2:Y:S03]  /*1a10*/  SYNCS.PHASECHK.TRANS64.TRYWAIT P0, [UR8+0x30], R2 ;  /* 0x00003002ff0075a7 */ /* 0x0042a60008001108 */
[----:B------:R-:W-:Y:S05]  /*1a20*/  BRA.U !UP0, `(.L_x_26) ;  /* 0x0000000108a87547 */ /* 0x000fea000b800000 */
[----:B------:R-:W-:Y:S01]  /*1a30*/  UIADD3 UR21, UPT, UPT, UR7, UR24, URZ ;  /* 0x0000001807157290 */ /* 0x000fe2000fffe0ff */
[----:B------:R-:W-:-:S11]  /*1a40*/  UMOV UR25, UR6 ;  /* 0x0000000600197c82 */ /* 0x000fd60008000000 */
.L_x_31:
[----:B-1----:R-:W-:Y:S01]  /*1a50*/  ULEA UR17, UR25, UR4, 0x3 ;  /* 0x0000000419117291 */ /* 0x002fe2000f8e18ff */
[----:B--2---:R-:W-:Y:S01]  /*1a60*/  @!P5 MOV R3, 0x8000 ;  /* 0x000080000003d802 */ /* 0x004fe20000000f00 */
[----:B--2---:R-:W-:Y:S10]  /*1a70*/  @P0 BRA `(.L_x_27) ;  /* 0x00000000000c0947 */ /* 0x004ff40003800000 */
[----:B------:R-:W-:-:S04]  /*1a80*/  SHF.L.U32 R4, R17, 0x1f, RZ ;  /* 0x0000001f11047819 */ /* 0x000fc800000006ff */
[----:B------:R-:W2:Y:S02]  /*1a90*/  SYNCS.PHASECHK.TRANS64.TRYWAIT P0, [UR17+0x30], R4 ;  /* 0x00003004ff0075a7 */ /* 0x000ea40008001111 */
[----:B--2---:R-:W-:Y:S05]  /*1aa0*/  @!P0 BRA `(.L_x_28) ;  /* 0x0000007000fc8947 */ /* 0x004fea0003800000 */
.L_x_27:
[----:B------:R2:W-:Y:S01]  /*1ab0*/  @!P5 SYNCS.ARRIVE.TRANS64 RZ, [UR17], R3 ;  /* 0x00000003ffffd9a7 */ /* 0x0005e20008000011 */
[----:B------:R-:W-:Y:S04]  /*1ac0*/  BSSY.RECONVERGENT B0, `(.L_x_29) ;  /* 0x0000003000007945 */ /* 0x000fe80003800200 */
[----:B------:R-:W-:Y:S05]  /*1ad0*/  @P4 BRA `(.L_x_30) ;  /* 0x0000000000044947 */ /* 0x000fea0003800000 */
[----:B------:R-:W-:Y:S05]  /*1ae0*/  BPT.TRAP 0x1 ;  /* 0x000000040000795c */ /* 0x000fea0000300000 */
.L_x_30:
[----:B------:R-:W-:Y:S05]  /*1af0*/  BSYNC.RECONVERGENT B0 ;  /* 0x0000000000007941 */ /* 0x000fea0003800200 */
.L_x_29:
        /* <DEDUP_REMOVED lines=20> */
[----:B------:R-:W-:Y:S01]  /*1c40*/  UIADD3 UR8, UPT, UPT, UR8, 0x20400, URZ ;  /* 0x0002040008087890 */ /* 0x000fe2000fffe0ff */
[----:B------:R-:W-:Y:S01]  /*1c50*/  UMOV UR9, UR17 ;  /* 0x0000001100097c82 */ /* 0x000fe20008000000 */
[----:B------:R-:W-:Y:S01]  /*1c60*/  UMOV UR10, UR18 ;  /* 0x00000012000a7c82 */ /* 0x000fe20008000000 */
[----:B------:R-:W-:Y:S01]  /*1c70*/  UIADD3 UR24, UPT, UPT, UR24, 0x1, URZ ;  /* 0x0000000118187890 */ /* 0x000fe2000fffe0ff */
[----:B------:R-:W-:-:S03]  /*1c80*/  UMOV UR25, UR6 ;  /* 0x0000000600197c82 */ /* 0x000fc60008000000 */
[----:B------:R1:W-:Y:S01]  /*1c90*/  UTMALDG.3D [UR16], [UR30], desc[UR26] ;  /* 0x00001a101e0075b4 */ /* 0x0003e20008011000 */
[----:B------:R-:W-:Y:S01]  /*1ca0*/  UISETP.NE.AND UP0, UPT, UR24, UR21, UPT ;  /* 0x000000151800728c */ /* 0x000fe2000bf05270 */
[----:B------:R1:W-:Y:S08]  /*1cb0*/  UTMALDG.3D [UR8], [UR28], desc[UR26] ;  /* 0x00001a081c0075b4 */ /* 0x0003f00008011000 */
[----:B------:R-:W-:Y:S05]  /*1cc0*/  BRA.U UP0, `(.L_x_31) ;  /* 0xfffffffd00607547 */ /* 0x000fea000b83ffff */
.L_x_26:
[C---:B-1----:R-:W-:Y:S01]  /*1cd0*/  LEA R2, R16.reuse, UR4, 0x3 ;  /* 0x0000000410027c11 */ /* 0x042fe2000f8e18ff */
[----:B------:R-:W-:Y:S01]  /*1ce0*/  NOP ;  /* 0x0000000000007918 */ /* 0x000fe20000000000 */
[----:B--2---:R-:W-:Y:S02]  /*1cf0*/  SHF.L.U32 R3, R13, 0x1f, RZ ;  /* 0x0000001f0d037819 */ /* 0x004fe400000006ff */
[----:B------:R-:W-:Y:S02]  /*1d00*/  LEA R4, R16, UR4, 0x4 ;  /* 0x0000000410047c11 */ /* 0x000fe4000f8e20ff */
[----:B------:R-:W1:Y:S02]  /*1d10*/  SYNCS.PHASECHK.TRANS64.TRYWAIT P0, [R2+URZ+0xb0], R3 ;  /* 0x0000b003020075a7 */ /* 0x000e6400080011ff */
[----:B-1----:R-:W-:Y:S05]  /*1d20*/  @!P0 BRA `(.L_x_32) ;  /* 0x0000007000748947 */ /* 0x002fea0003800000 */
.L_x_136:
[----:B------:R-:W2:Y:S01]  /*1d30*/  LDS.128 R4, [R4+0x140] ;  /* 0x0001400004047984 */ /* 0x000ea20000000c00 */
[----:B---3--:R-:W-:Y:S01]  /*1d40*/  ISETP.GE.AND P0, PT, R40, 0x1, PT ;  /* 0x000000012800780c */ /* 0x008fe20003f06270 */
[----:B-1----:R-:W-:Y:S01]  /*1d50*/  VIADD R2, R2, 0xc0 ;  /* 0x000000c002027836 */ /* 0x002fe20000000000 */
[----:B------:R-:W-:Y:S01]  /*1d60*/  @!PT LDS RZ, [RZ] ;  /* 0x00000000fffff984 */ /* 0x000fe20000000800 */
[----:B------:R-:W-:Y:S01]  /*1d70*/  @!PT LDS RZ, [RZ] ;  /* 0x00000000fffff984 */ /* 0x000fe20000000800 */
[----:B------:R-:W-:Y:S01]  /*1d80*/  @!PT LDS RZ, [RZ] ;  /* 0x00000000fffff984 */ /* 0x000fe20000000800 */
[----:B------:R-:W-:Y:S01]  /*1d90*/  @!PT LDS RZ, [RZ] ;  /* 0x00000000fffff984 */ /* 0x000fe20000000800 */
[----:B------:R1:W-:Y:S06]  /*1da0*/  MEMBAR.ALL.CTA ;  /* 0x0000000000007992 */ /* 0x0003ec0000008000 */
[----:B-1----:R-:W1:Y:S01]  /*1db0*/  FENCE.VIEW.ASYNC.S ;  /* 0x00000000000073c6 */ /* 0x002e620000000000 */
[----:B------:R-:W-:-:S04]  /*1dc0*/  PRMT R2, RZ, 0x654, R2 ;  /* 0x00000654ff027816 */ /* 0x000fc80000000002 */
[----:B-1----:R1:W-:Y:S01]  /*1dd0*/  SYNCS.ARRIVE.TRANS64.RED.A1T0 RZ, [R2+URZ], RZ ;  /* 0x000000ff02ff79a7 */ /* 0x0023e200081004ff */
[----:B--2---:R-:W-:-:S13]  /*1de0*/  LOP3.LUT P2, RZ, R6, 0x1, RZ, 0xc0, !PT ;  /* 0x0000000106ff7812 */ /* 0x004fda000784c0ff */
[----:B------:R-:W-:Y:S01]  /*1df0*/  @P2 SHF.R.U32.HI R3, RZ, 0x10, R5 ;  /* 0x00000010ff032819 */ /* 0x000fe20000011605 */
[----:B------:R-:W-:Y:S01]  /*1e00*/  VOTEU.ANY UP0, P2 ;  /* 0x0000000000ff7886 */ /* 0x000fe20001000100 */
[----:B------:R-:W-:Y:S02]  /*1e10*/  @P2 MOV R10, R4 ;  /* 0x00000004000a2202 */ /* 0x000fe40000000f00 */
[----:B------:R-:W-:Y:S02]  /*1e20*/  @P2 R2UR.BROADCAST UR8, R3 ;  /* 0x00000000030822ca */ /* 0x000fe400008e0000 */
[----:B------:R-:W-:-:S11]  /*1e30*/  @P2 LOP3.LUT R9, R5, 0xffff, RZ, 0xc0, !PT ;  /* 0x0000ffff05092812 */ /* 0x000fd600078ec0ff */
[----:B------:R-:W-:Y:S01]  /*1e40*/  @UP0 UMOV UR36, UR8 ;  /* 0x0000000800240c82 */ /* 0x000fe20008000000 */
[----:B-1----:R-:W-:Y:S05]  /*1e50*/  @!P0 BRA `(.L_x_33) ;  /* 0x0000000000b88947 */ /* 0x002fea0003800000 */
[----:B------:R-:W4:Y:S01]  /*1e60*/  LDC.64 R4, c[0x0][0xb18] ;  /* 0x0002c600ff047b82 */ /* 0x000f220000000a00 */
[----:B------:R-:W-:-:S07]  /*1e70*/  ISETP.NE.AND P3, PT, R40, 0x1, PT ;  /* 0x000000012800780c */ /* 0x000fce0003f65270 */
[----:B------:R-:W1:Y:S08]  /*1e80*/  LDC.64 R6, c[0x0][0xb10] ;  /* 0x0002c400ff067b82 */ /* 0x000e700000000a00 */
[----:B------:R-:W2:Y:S08]  /*1e90*/  LDC R14, c[0x0][0xb20] ;  /* 0x0002c800ff0e7b82 */ /* 0x000eb00000000800 */
[----:B------:R-:W3:Y:S01]  /*1ea0*/  LDC R15, c[0x0][0xb0c] ;  /* 0x0002c300ff0f7b82 */ /* 0x000ee20000000800 */
[----:B----4-:R-:W-:Y:S01]  /*1eb0*/  IMAD.HI.U32 R19, R0, R5, RZ ;  /* 0x0000000500137227 */ /* 0x010fe200078e00ff */
[----:B------:R-:W-:-:S03]  /*1ec0*/  ISETP.NE.AND P0, PT, R4, 0x1, PT ;  /* 0x000000010400780c */ /* 0x000fc60003f05270 */
[----:B------:R-:W-:-:S03]  /*1ed0*/  IMAD.HI.U32 R5, R9, R5, RZ ;  /* 0x0000000509057227 */ /* 0x000fc600078e00ff */
[----:B------:R-:W4:Y:S01]  /*1ee0*/  LDC.64 R2, c[0x0][0xb28] ;  /* 0x0002ca00ff027b82 */ /* 0x000f220000000a00 */
[----:B-1----:R-:W-:-:S04]  /*1ef0*/  IMAD.HI.U32 R20, R8, R6, RZ ;  /* 0x0000000608147227 */ /* 0x002fc800078e00ff */
[----:B------:R-:W-:Y:S01]  /*1f00*/  IMAD.HI.U32 R21, R10, R6, RZ ;  /* 0x000000060a157227 */ /* 0x000fe200078e00ff */
[----:B------:R-:W-:Y:S02]  /*1f10*/  SHF.R.U32.HI R20, RZ, R7, R20 ;  /* 0x00000007ff147219 */ /* 0x000fe40000011614 */
[-C--:B--2---:R-:W-:Y:S02]  /*1f20*/  SHF.R.U32.HI R19, RZ, R14.reuse, R19 ;  /* 0x0000000eff137219 */ /* 0x084fe40000011613 */
[----:B------:R-:W-:Y:S02]  /*1f30*/  SHF.R.U32.HI R5, RZ, R14, R5 ;  /* 0x0000000eff057219 */ /* 0x000fe40000011605 */
[----:B------:R-:W-:Y:S02]  /*1f40*/  SEL R19, R0, R19, !P0 ;  /* 0x0000001300137207 */ /* 0x000fe40004000000 */
[----:B------:R-:W-:Y:S02]  /*1f50*/  SHF.R.U32.HI R21, RZ, R7, R21 ;  /* 0x00000007ff157219 */ /* 0x000fe40000011615 */
[----:B---3--:R-:W-:-:S02]  /*1f60*/  ISETP.NE.AND P1, PT, R15, 0x1, PT ;  /* 0x000000010f00780c */ /* 0x008fc40003f25270 */
[----:B------:R-:W-:Y:S02]  /*1f70*/  SEL R5, R9, R5, !P0 ;  /* 0x0000000509057207 */ /* 0x000fe40004000000 */
[----:B------:R-:W-:Y:S02]  /*1f80*/  SEL R20, R8, R20, !P1 ;  /* 0x0000001408147207 */ /* 0x000fe40004800000 */
[----:B------:R-:W-:Y:S01]  /*1f90*/  SEL R21, R10, R21, !P1 ;  /* 0x000000150a157207 */ /* 0x000fe20004800000 */
[----:B----4-:R-:W-:-:S04]  /*1fa0*/  IMAD.HI.U32 R18, R19, R2, RZ ;  /* 0x0000000213127227 */ /* 0x010fc800078e00ff */
        /* <DEDUP_REMOVED lines=10> */
[----:B------:R-:W-:-:S04]  /*2050*/  @!P0 IMAD.HI.U32 R7, R21, R2, RZ ;  /* 0x0000000215078227 */ /* 0x000fc800078e00ff */
[----:B------:R-:W-:Y:S01]  /*2060*/  IMAD.MOV R2, RZ, RZ, -R6 ;  /* 0x000000ffff027224 */ /* 0x000fe200078e0a06 */
[----:B------:R-:W-:Y:S02]  /*2070*/  @!P0 SHF.R.U32.HI R3, RZ, R3, R7 ;  /* 0x00000003ff038219 */ /* 0x000fe40000011607 */
[----:B------:R-:W-:Y:S01]  /*2080*/  IADD3 R7, PT, PT, -R5, RZ, RZ ;  /* 0x000000ff05077210 */ /* 0x000fe20007ffe1ff */
[----:B------:R-:W-:Y:S01]  /*2090*/  IMAD R2, R40, R2, R5 ;  /* 0x0000000228027224 */ /* 0x000fe200078e0205 */
        /* <DEDUP_REMOVED lines=10> */
.L_x_33:
[----:B------:R-:W1:Y:S02]  /*2140*/  LDCU UR8, c[0x0][0xb30] ;  /* 0x00016600ff0877ac */ /* 0x000e640008000800 */
[----:B-1----:R-:W-:-:S09]  /*2150*/  UISETP.NE.AND UP0, UPT, UR8, 0x1, UPT ;  /* 0x000000010800788c */ /* 0x002fd2000bf05270 */
[----:B------:R-:W-:Y:S05]  /*2160*/  BRA.U UP0, `(.L_x_34) ;  /* 0x0000000100407547 */ /* 0x000fea000b800000 */
[----:B------:R-:W1:Y:S08]  /*2170*/  LDC.64 R4, c[0x0][0xb10] ;  /* 0x0002c400ff047b82 */ /* 0x000e700000000a00 */
[----:B------:R-:W2:Y:S08]  /*2180*/  LDC.64 R2, c[0x0][0xb18] ;  /* 0x0002c600ff027b82 */ /* 0x000eb00000000a00 */
[----:B------:R-:W3:Y:S08]  /*2190*/  LDC R6, c[0x0][0xb20] ;  /* 0x0002c800ff067b82 */ /* 0x000ef00000000800 */
[----:B------:R-:W4:Y:S01]  /*21a0*/  LDC R7, c[0x0][0xb0c] ;  /* 0x0002c300ff077b82 */ /* 0x000f220000000800 */
[----:B-1----:R-:W-:-:S05]  /*21b0*/  IMAD.HI.U32 R4, R10, R4, RZ ;  /* 0x000000040a047227 */ /* 0x002fca00078e00ff */
[----:B------:R-:W-:Y:S01]  /*21c0*/  SHF.R.U32.HI R4, RZ, R5, R4 ;  /* 0x00000005ff047219 */ /* 0x000fe20000011604 */
[----:B--2---:R-:W-:Y:S01]  /*21d0*/  IMAD.HI.U32 R3, R9, R3, RZ ;  /* 0x0000000309037227 */ /* 0x004fe200078e00ff */
[----:B------:R-:W-:-:S04]  /*21e0*/  ISETP.NE.AND P0, PT, R2, 0x1, PT ;  /* 0x000000010200780c */ /* 0x000fc80003f05270 */
[----:B---3--:R-:W-:-:S04]  /*21f0*/  SHF.R.U32.HI R3, RZ, R6, R3 ;  /* 0x00000006ff037219 */ /* 0x008fc80000011603 */
[----:B------:R-:W-:Y:S02]  /*2200*/  SEL R3, R9, R3, !P0 ;  /* 0x0000000309037207 */ /* 0x000fe40004000000 */
[----:B----4-:R-:W-:-:S04]  /*2210*/  ISETP.NE.AND P1, PT, R7, 0x1, PT ;  /* 0x000000010700780c */ /* 0x010fc80003f25270 */
[----:B------:R-:W-:-:S05]  /*2220*/  SEL R4, R10, R4, !P1 ;  /* 0x000000040a047207 */ /* 0x000fca0004800000 */
[----:B------:R-:W-:Y:S02]  /*2230*/  IMAD.IADD R5, R3, 0x1, -R4 ;  /* 0x0000000103057824 */ /* 0x000fe400078e0a04 */
[----:B------:R-:W-:Y:S02]  /*2240*/  IMAD.IADD R3, R4, 0x1, -R3 ;  /* 0x0000000104037824 */ /* 0x000fe400078e0a03 */
[----:B------:R-:W-:Y:S02]  /*2250*/  IMAD R10, R5, R7, R10 ;  /* 0x00000007050a7224 */ /* 0x000fe400078e020a */
[----:B------:R-:W-:-:S07]  /*2260*/  IMAD R9, R3, R2, R9 ;  /* 0x0000000203097224 */ /* 0x000fce00078e0209 */
.L_x_34:
[----:B------:R-:W-:Y:S01]  /*2270*/  VIADD R16, R16, 0x1 ;  /* 0x0000000110107836 */ /* 0x000fe20000000000 */
[----:B------:R-:W-:Y:S01]  /*2280*/  PLOP3.LUT P1, PT, PT, PT, PT, 0x80, 0x8 ;  /* 0x000000000008781c */ /* 0x000fe20003f2f070 */
[----:B------:R-:W-:Y:S02]  /*2290*/  IMAD.IADD R15, R10, 0x1, R87 ;  /* 0x000000010a0f7824 */ /* 0x000fe400078e0257 */
[----:B------:R-:W-:Y:S01]  /*22a0*/  IMAD.IADD R14, R9, 0x1, R86 ;  /* 0x00000001090e7824 */ /* 0x000fe200078e0256 */
[----:B------:R-:W-:-:S04]  /*22b0*/  ISETP.NE.AND P0, PT, R16, 0x2, PT ;  /* 0x000000021000780c */ /* 0x000fc80003f05270 */
[----:B------:R-:W-:Y:S02]  /*22c0*/  SEL R2, RZ, 0x1, P0 ;  /* 0x00000001ff027807 */ /* 0x000fe40000000000 */
[----:B------:R-:W-:Y:S02]  /*22d0*/  SEL R16, R16, RZ, P0 ;  /* 0x000000ff10107207 */ /* 0x000fe40000000000 */
[----:B------:R-:W-:Y:S01]  /*22e0*/  LOP3.LUT R13, R13, R2, RZ, 0x3c, !PT ;  /* 0x000000020d0d7212 */ /* 0x000fe200078e3cff */
[----:B------:R-:W-:Y:S06]  /*22f0*/  @P2 BRA `(.L_x_35) ;  /* 0xfffffff000a02947 */ /* 0x000fec000383ffff */
[----:B------:R-:W-:Y:S01]  /*2300*/  UIADD3 UR4, UPT, UPT, UR4, 0x30, URZ ;  /* 0x0000003004047890 */ /* 0x000fe2000fffe0ff */
[----:B------:R-:W-:-:S03]  /*2310*/  SHF.L.U32 R2, R17, 0x1f, RZ ;  /* 0x0000001f11027819 */ /* 0x000fc600000006ff */
[----:B------:R-:W-:-:S09]  /*2320*/  ULEA UR5, UR6, UR4, 0x3 ;  /* 0x0000000406057291 */ /* 0x000fd2000f8e18ff */
[----:B------:R-:W1:Y:S02]  /*2330*/  SYNCS.PHASECHK.TRANS64.TRYWAIT P0, [UR5], R2 ;  /* 0x00000002ff0075a7 */ /* 0x000e640008001105 */
[----:B-1----:R-:W-:Y:S05]  /*2340*/  @!P0 BRA `(.L_x_36) ;  /* 0x0000006c00008947 */ /* 0x002fea0003800000 */
.L_x_138:
[----:B------:R-:W-:-:S04]  /*2350*/  UIADD3 UR6, UPT, UPT, UR6, 0x1, URZ ;  /* 0x0000000106067890 */ /* 0x000fc8000fffe0ff */
[----:B------:R-:W-:-:S04]  /*2360*/  UISETP.NE.AND UP0, UPT, UR6, 0x6, UPT ;  /* 0x000000060600788c */ /* 0x000fc8000bf05270 */
[----:B------:R-:W-:Y:S02]  /*2370*/  USEL UR7, URZ, 0x1, UP0 ;  /* 0x00000001ff077887 */ /* 0x000fe40008000000 */
[----:B------:R-:W-:-:S04]  /*2380*/  USEL UR6, UR6, URZ, UP0 ;  /* 0x000000ff06067287 */ /* 0x000fc80008000000 */
[----:B------:R-:W-:Y:S01]  /*2390*/  ULEA UR5, UR6, UR4, 0x3 ;  /* 0x0000000406057291 */ /* 0x000fe2000f8e18ff */
[----:B-1----:R-:W-:-:S04]  /*23a0*/  LOP3.LUT R2, R17, UR7, RZ, 0x3c, !PT ;  /* 0x0000000711027c12 */ /* 0x002fc8000f8e3cff */
[----:B------:R-:W-:-:S04]  /*23b0*/  SHF.L.U32 R3, R2, 0x1f, RZ ;  /* 0x0000001f02037819 */ /* 0x000fc800000006ff */
[----:B------:R-:W1:Y:S02]  /*23c0*/  SYNCS.PHASECHK.TRANS64.TRYWAIT P0, [UR5], R3 ;  /* 0x00000003ff0075a7 */ /* 0x000e640008001105 */
[----:B-1----:R-:W-:Y:S05]  /*23d0*/  @!P0 BRA `(.L_x_37) ;  /* 0x0000006800f48947 */ /* 0x002fea0003800000 */
.L_x_140:
[----:B------:R-:W-:-:S04]  /*23e0*/  UIADD3 UR6, UPT, UPT, UR6, 0x1, URZ ;  /* 0x0000000106067890 */ /* 0x000fc8000fffe0ff */
[----:B------:R-:W-:-:S04]  /*23f0*/  UISETP.NE.AND UP0, UPT, UR6, 0x6, UPT ;  /* 0x000000060600788c */ /* 0x000fc8000bf05270 */
[----:B------:R-:W-:Y:S02]  /*2400*/  USEL UR7, URZ, 0x1, UP0 ;  /* 0x00000001ff077887 */ /* 0x000fe40008000000 */
[----:B------:R-:W-:-:S04]  /*2410*/  USEL UR6, UR6, URZ, UP0 ;  /* 0x000000ff06067287 */ /* 0x000fc80008000000 */
[----:B------:R-:W-:Y:S01]  /*2420*/  ULEA UR5, UR6, UR4, 0x3 ;  /* 0x0000000406057291 */ /* 0x000fe2000f8e18ff */
[----:B------:R-:W-:-:S04]  /*2430*/  LOP3.LUT R2, R2, UR7, RZ, 0x3c, !PT ;  /* 0x0000000702027c12 */ /* 0x000fc8000f8e3cff */
[----:B-1----:R-:W-:-:S04]  /*2440*/  SHF.L.U32 R3, R2, 0x1f, RZ ;  /* 0x0000001f02037819 */ /* 0x002fc800000006ff */
[----:B------:R-:W1:Y:S02]  /*2450*/  SYNCS.PHASECHK.TRANS64.TRYWAIT P0, [UR5], R3 ;  /* 0x00000003ff0075a7 */ /* 0x000e640008001105 */
[----:B-1----:R-:W-:Y:S05]  /*2460*/  @!P0 BRA `(.L_x_38) ;  /* 0x0000006800e88947 */ /* 0x002fea0003800000 */
.L_x_142:
        /* <DEDUP_REMOVED lines=9> */
.L_x_144:
        /* <DEDUP_REMOVED lines=9> */
.L_x_146:
[----:B------:R-:W-:-:S04]  /*2590*/  UIADD3 UR6, UPT, UPT, UR6, 0x1, URZ ;  /* 0x0000000106067890 */ /* 0x000fc8000fffe0ff */
[----:B------:R-:W-:-:S04]  /*25a0*/  UISETP.NE.AND UP0, UPT, UR6, 0x6, UPT ;  /* 0x000000060600788c */ /* 0x000fc8000bf05270 */
[----:B------:R-:W-:Y:S02]  /*25b0*/  USEL UR5, URZ, 0x1, UP0 ;  /* 0x00000001ff057887 */ /* 0x000fe40008000000 */
[----:B------:R-:W-:-:S04]  /*25c0*/  USEL UR6, UR6, URZ, UP0 ;  /* 0x000000ff06067287 */ /* 0x000fc80008000000 */
[----:B------:R-:W-:Y:S01]  /*25d0*/  ULEA UR6, UR6, UR4, 0x3 ;  /* 0x0000000406067291 */ /* 0x000fe2000f8e18ff */
[----:B------:R-:W-:-:S04]  /*25e0*/  LOP3.LUT R2, R2, UR5, RZ, 0x3c, !PT ;  /* 0x0000000502027c12 */ /* 0x000fc8000f8e3cff */
[----:B------:R-:W-:Y:S01]  /*25f0*/  SHF.L.U32 R2, R2, 0x1f, RZ ;  /* 0x0000001f02027819 */ /* 0x000fe200000006ff */
[----:B-1--4-:R-:W-:-:S07]  /*2600*/  IMAD.U32 R0, RZ, RZ, UR6 ;  /* 0x00000006ff007e24 */ /* 0x012fce000f8e00ff */
.L_x_41:
[----:B-1----:R1:W2:Y:S02]  /*2610*/  SYNCS.PHASECHK.TRANS64.TRYWAIT P0, [R0+URZ], R2 ;  /* 0x00000002000075a7 */ /* 0x0022a400080011ff */
[----:B--2---:R-:W-:Y:S05]  /*2620*/  @!P0 NANOSLEEP.SYNCS 0x989680 ;  /* 0x009896800000895d */ /* 0x004fea0003900000 */
[----:B------:R-:W2:Y:S02]  /*2630*/  @!P0 SYNCS.PHASECHK.TRANS64 P0, [R0+URZ], R2 ;  /* 0x00000002000085a7 */ /* 0x000ea400080010ff */
[----:B--2---:R-:W-:Y:S05]  /*2640*/  @P0 EXIT ;  /* 0x000000000000094d */ /* 0x004fea0003800000 */
[----:B------:R-:W-:Y:S05]  /*2650*/  BRA `(.L_x_41) ;  /* 0xfffffffc00ec7947 */ /* 0x000fea000383ffff */
.L_x_17:
[----:B------:R-:W-:-:S04]  /*2660*/  UISETP.NE.AND UP1, UPT, UR37, URZ, UPT ;  /* 0x000000ff2500728c */ /* 0x000fc8000bf25270 */
[----:B------:R-:W-:-:S09]  /*2670*/  UISETP.NE.OR UP1, UPT, UR8, 0x1, UP1 ;  /* 0x000000010800788c */ /* 0x000fd20008f25670 */
[----:B------:R-:W-:Y:S05]  /*2680*/  BRA.U UP1, `(.L_x_42) ;  /* 0x0000000501487547 */ /* 0x000fea000b800000 */
[----:B------:R-:W-:Y:S01]  /*2690*/  ISETP.NE.AND P2, PT, R2, RZ, PT ;  /* 0x000000ff0200720c */ /* 0x000fe20003f45270 */
[----:B------:R-:W-:Y:S01]  /*26a0*/  IMAD.MOV.U32 R12, RZ, RZ, 0x1 ;  /* 0x00000001ff0c7424 */ /* 0x000fe200078e00ff */
[----:B------:R-:W-:Y:S02]  /*26b0*/  CS2R R10, SRZ ;  /* 0x00000000000a7805 */ /* 0x000fe4000001ff00 */
[----:B------:R-:W-:Y:S01]  /*26c0*/  CS2R R8, SRZ ;  /* 0x0000000000087805 */ /* 0x000fe2000001ff00 */
[----:B------:R-:W-:Y:S01]  /*26d0*/  UMOV UR4, 0x400 ;  /* 0x0000040000047882 */ /* 0x000fe20000000000 */
[----:B------:R-:W-:Y:S01]  /*26e0*/  UMOV UR6, URZ ;  /* 0x000000ff00067c82 */ /* 0x000fe20008000000 */
[----:B------:R-:W-:-:S12]  /*26f0*/  ULEA UR37, UR37, UR4, 0x18 ;  /* 0x0000000425257291 */ /* 0x000fd8000f8ec0ff */
.L_x_46:
[----:B------:R-:W-:Y:S02]  /*2700*/  LEA R0, R8, UR37, 0x3 ;  /* 0x0000002508007c11 */ /* 0x000fe4000f8e18ff */
[----:B------:R-:W-:-:S03]  /*2710*/  SHF.L.U32 R4, R9, 0x1f, RZ ;  /* 0x0000001f09047819 */ /* 0x000fc600000006ff */
[----:B------:R-:W-:Y:S01]  /*2720*/  VIADD R5, R0, 0x120 ;  /* 0x0000012000057836 */ /* 0x000fe20000000000 */
[----:B------:R-:W1:Y:S02]  /*2730*/  SYNCS.PHASECHK.TRANS64.TRYWAIT P0, [R0+URZ+0x110], R4 ;  /* 0x00011004000075a7 */ /* 0x000e6400080011ff */
[----:B-1----:R-:W-:Y:S05]  /*2740*/  @!P0 BRA `(.L_x_43) ;  /* 0x0000006800788947 */ /* 0x002fea0003800000 */
.L_x_147:
[----:B------:R-:W-:Y:S01]  /*2750*/  ULEA UR5, UR6, UR37, 0x3 ;  /* 0x0000002506057291 */ /* 0x000fe2000f8e18ff */
[----:B-1----:R-:W-:Y:S01]  /*2760*/  PRMT R0, RZ, 0x654, R5 ;  /* 0x00000654ff007816 */ /* 0x002fe20000000005 */
[----:B------:R-:W-:Y:S01]  /*2770*/  @!P2 IMAD.MOV.U32 R4, RZ, RZ, 0x10 ;  /* 0x00000010ff04a424 */ /* 0x000fe200078e00ff */
[----:B------:R-:W-:Y:S01]  /*2780*/  SHF.L.U32 R5, R12, 0x1f, RZ ;  /* 0x0000001f0c057819 */ /* 0x000fe200000006ff */
[----:B------:R-:W-:Y:S01]  /*2790*/  UIADD3 UR4, UPT, UPT, UR5, 0xb0, URZ ;  /* 0x000000b005047890 */ /* 0x000fe2000fffe0ff */
[----:B------:R1:W-:Y:S05]  /*27a0*/  SYNCS.ARRIVE.TRANS64.RED.A1T0 RZ, [R0+URZ], RZ ;  /* 0x000000ff00ff79a7 */ /* 0x0003ea00081004ff */
[----:B------:R-:W-:Y:S01]  /*27b0*/  IMAD.U32 R6, RZ, RZ, UR4 ;  /* 0x00000004ff067e24 */ /* 0x000fe2000f8e00ff */
[----:B------:R-:W2:Y:S04]  /*27c0*/  SYNCS.PHASECHK.TRANS64.TRYWAIT P0, [UR5+0xc0], R5 ;  /* 0x0000c005ff0075a7 */ /* 0x000ea80008001105 */
[----:B------:R-:W-:Y:S01]  /*27d0*/  PRMT R6, R2, 0x654, R6 ;  /* 0x0000065402067816 */ /* 0x000fe20000000006 */
[----:B-12---:R-:W-:Y:S06]  /*27e0*/  @!P0 BRA `(.L_x_44) ;  /* 0x0000006800648947 */ /* 0x006fec0003800000 */
.L_x_149:
[----:B------:R-:W-:Y:S01]  /*27f0*/  ULEA UR4, UR6, UR37, 0x4 ;  /* 0x0000002506047291 */ /* 0x000fe2000f8e20ff */
[----:B------:R-:W-:Y:S01]  /*2800*/  SEL R3, R6, R3, !P2 ;  /* 0x0000000306037207 */ /* 0x000fe20005000000 */
[----:B------:R-:W-:Y:S01]  /*2810*/  UIADD3 UR5, UPT, UPT, UR5, 0xb0, URZ ;  /* 0x000000b005057890 */ /* 0x000fe2000fffe0ff */
[----:B-1----:R-:W-:Y:S01]  /*2820*/  LEA R0, R11, UR37, 0x3 ;  /* 0x000000250b007c11 */ /* 0x002fe2000f8e18ff */
[----:B------:R-:W-:Y:S01]  /*2830*/  UIADD3 UR4, UPT, UPT, UR4, 0x140, URZ ;  /* 0x0000014004047890 */ /* 0x000fe2000fffe0ff */
[----:B------:R1:W-:Y:S01]  /*2840*/  @!P2 SYNCS.ARRIVE.TRANS64.RED RZ, [R3+URZ], R4 ;  /* 0x0000000403ffa9a7 */ /* 0x0003e200080004ff */
[----:B------:R-:W-:Y:S01]  /*2850*/  UIADD3 UR6, UPT, UPT, UR6, 0x1, URZ ;  /* 0x0000000106067890 */ /* 0x000fe2000fffe0ff */
[----:B------:R-:W-:-:S03]  /*2860*/  VIADD R8, R8, 0x1 ;  /* 0x0000000108087836 */ /* 0x000fc60000000000 */
[----:B------:R-:W-:Y:S02]  /*2870*/  UISETP.NE.AND UP0, UPT, UR6, 0x2, UPT ;  /* 0x000000020600788c */ /* 0x000fe4000bf05270 */
[----:B------:R-:W-:Y:S01]  /*2880*/  ISETP.NE.AND P0, PT, R8, 0x2, PT ;  /* 0x000000020800780c */ /* 0x000fe20003f05270 */
[----:B------:R-:W-:Y:S06]  /*2890*/  UGETNEXTWORKID.BROADCAST [UR4], [UR5] ;  /* 0x00000000040073ca */ /* 0x000fec0008000100 */
[----:B------:R-:W-:Y:S02]  /*28a0*/  USEL UR4, URZ, 0x1, UP0 ;  /* 0x00000001ff047887 */ /* 0x000fe40008000000 */
[----:B------:R-:W-:-:S04]  /*28b0*/  USEL UR6, UR6, URZ, UP0 ;  /* 0x000000ff06067287 */ /* 0x000fc80008000000 */
[----:B------:R-:W-:Y:S02]  /*28c0*/  LOP3.LUT R12, R12, UR4, RZ, 0x3c, !PT ;  /* 0x000000040c0c7c12 */ /* 0x000fe4000f8e3cff */
[----:B-1----:R-:W-:-:S04]  /*28d0*/  SHF.L.U32 R4, R10, 0x1f, RZ ;  /* 0x0000001f0a047819 */ /* 0x002fc800000006ff */
[----:B------:R-:W1:Y:S02]  /*28e0*/  SYNCS.PHASECHK.TRANS64.TRYWAIT P1, [R0+URZ+0xb0], R4 ;  /* 0x0000b004000075a7 */ /* 0x000e6400080211ff */
[----:B-1----:R-:W-:Y:S05]  /*28f0*/  @!P1 BRA `(.L_x_45) ;  /* 0x0000006800389947 */ /* 0x002fea0003800000 */
.L_x_150:
[C---:B-1----:R-:W-:Y:S01]  /*2900*/  LEA R4, R11.reuse, UR37, 0x4 ;  /* 0x000000250b047c11 */ /* 0x042fe2000f8e20ff */
[----:B------:R-:W-:Y:S01]  /*2910*/  VIADD R0, R0, 0xc0 ;  /* 0x000000c000007836 */ /* 0x000fe20000000000 */
[----:B------:R-:W-:Y:S01]  /*2920*/  SEL R8, R8, RZ, P0 ;  /* 0x000000ff08087207 */ /* 0x000fe20000000000 */
[----:B------:R-:W-:-:S03]  /*2930*/  VIADD R11, R11, 0x1 ;  /* 0x000000010b0b7836 */ /* 0x000fc60000000000 */
[----:B------:R-:W1:Y:S01]  /*2940*/  LDS.128 R4, [R4+0x140] ;  /* 0x0001400004047984 */ /* 0x000e620000000c00 */
[----:B------:R-:W-:Y:S02]  /*2950*/  PRMT R0, RZ, 0x654, R0 ;  /* 0x00000654ff007816 */ /* 0x000fe40000000000 */
[C---:B------:R-:W-:Y:S01]  /*2960*/  ISETP.NE.AND P1, PT, R11.reuse, 0x2, PT ;  /* 0x000000020b00780c */ /* 0x040fe20003f25270 */
[----:B------:R-:W-:Y:S01]  /*2970*/  @!PT LDS RZ, [RZ] ;  /* 0x00000000fffff984 */ /* 0x000fe20000000800 */
[----:B------:R-:W-:Y:S01]  /*2980*/  @!PT LDS RZ, [RZ] ;  /* 0x00000000fffff984 */ /* 0x000fe20000000800 */
[----:B------:R-:W-:Y:S01]  /*2990*/  @!PT LDS RZ, [RZ] ;  /* 0x00000000fffff984 */ /* 0x000fe20000000800 */
[----:B------:R-:W-:Y:S01]  /*29a0*/  @!PT LDS RZ, [RZ] ;  /* 0x00000000fffff984 */ /* 0x000fe20000000800 */
[----:B------:R2:W-:Y:S06]  /*29b0*/  MEMBAR.ALL.CTA ;  /* 0x0000000000007992 */ /* 0x0005ec0000008000 */
[----:B--2---:R-:W2:Y:S01]  /*29c0*/  FENCE.VIEW.ASYNC.S ;  /* 0x00000000000073c6 */ /* 0x004ea20000000000 */
[----:B------:R-:W-:Y:S01]  /*29d0*/  SEL R11, R11, RZ, P1 ;  /* 0x000000ff0b0b7207 */ /* 0x000fe20000800000 */
[----:B--2---:R2:W-:Y:S01]  /*29e0*/  SYNCS.ARRIVE.TRANS64.RED.A1T0 RZ, [R0+URZ], RZ ;  /* 0x000000ff00ff79a7 */ /* 0x0045e200081004ff */
[----:B-1----:R-:W-:-:S02]  /*29f0*/  LOP3.LUT P3, RZ, R6, 0x1, RZ, 0xc0, !PT ;  /* 0x0000000106ff7812 */ /* 0x002fc4000786c0ff */
[----:B------:R-:W-:-:S04]  /*2a00*/  SEL R4, RZ, 0x1, P1 ;  /* 0x00000001ff047807 */ /* 0x000fc80000800000 */
[----:B------:R-:W-:Y:S02]  /*2a10*/  LOP3.LUT R10, R10, R4, RZ, 0x3c, !PT ;  /* 0x000000040a0a7212 */ /* 0x000fe400078e3cff */
[----:B--2---:R-:W-:-:S04]  /*2a20*/  SEL R0, RZ, 0x1, P0 ;  /* 0x00000001ff007807 */ /* 0x004fc80000000000 */
[----:B------:R-:W-:Y:S01]  /*2a30*/  LOP3.LUT R9, R9, R0, RZ, 0x3c, !PT ;  /* 0x0000000009097212 */ /* 0x000fe200078e3cff */
[----:B------:R-:W-:Y:S06]  /*2a40*/  @P3 BRA `(.L_x_46) ;  /* 0xfffffffc002c3947 */ /* 0x000fec000383ffff */
[----:B------:R-:W-:Y:S01]  /*2a50*/  ULEA UR5, UR6, UR37, 0x3 ;  /* 0x0000002506057291 */ /* 0x000fe2000f8e18ff */
[----:B------:R-:W-:-:S08]  /*2a60*/  SHF.L.U32 R2, R12, 0x1f, RZ ;  /* 0x0000001f0c027819 */ /* 0x000fd000000006ff */
[----:B------:R-:W1:Y:S02]  /*2a70*/  SYNCS.PHASECHK.TRANS64 P0, [UR5+0xc0], R2 ;  /* 0x0000c002ff0075a7 */ /* 0x000e640008001005 */
[----:B-1----:R-:W-:Y:S05]  /*2a80*/  @P0 BRA `(.L_x_47) ;  /* 0x0000000000080947 */ /* 0x002fea0003800000 */
[----:B------:R-:W1:Y:S02]  /*2a90*/  SYNCS.PHASECHK.TRANS64.TRYWAIT P0, [UR5+0xc0], R2 ;  /* 0x0000c002ff0075a7 */ /* 0x000e640008001105 */
[----:B-1----:R-:W-:Y:S05]  /*2aa0*/  @!P0 BRA `(.L_x_48) ;  /* 0x0000006400e08947 */ /* 0x002fea0003800000 */
.L_x_47:
[----:B------:R-:W-:-:S04]  /*2ab0*/  UIADD3 UR4, UPT, UPT, UR6, 0x1, URZ ;  /* 0x0000000106047890 */ /* 0x000fc8000fffe0ff */
[----:B------:R-:W-:-:S04]  /*2ac0*/  UISETP.NE.AND UP0, UPT, UR4, 0x2, UPT ;  /* 0x000000020400788c */ /* 0x000fc8000bf05270 */
[----:B------:R-:W-:Y:S02]  /*2ad0*/  USEL UR7, URZ, 0x1, UP0 ;  /* 0x00000001ff077887 */ /* 0x000fe40008000000 */
[----:B------:R-:W-:-:S04]  /*2ae0*/  USEL UR4, UR4, URZ, UP0 ;  /* 0x000000ff04047287 */ /* 0x000fc80008000000 */
[----:B------:R-:W-:Y:S01]  /*2af0*/  ULEA UR4, UR4, UR37, 0x3 ;  /* 0x0000002504047291 */ /* 0x000fe2000f8e18ff */
[----:B-1----:R-:W-:-:S04]  /*2b00*/  LOP3.LUT R2, R12, UR7, RZ, 0x3c, !PT ;  /* 0x000000070c027c12 */ /* 0x002fc8000f8e3cff */
[----:B------:R-:W-:-:S04]  /*2b10*/  SHF.L.U32 R0, R2, 0x1f, RZ ;  /* 0x0000001f02007819 */ /* 0x000fc800000006ff */
[----:B------:R-:W1:Y:S02]  /*2b20*/  SYNCS.PHASECHK.TRANS64 P0, [UR4+0xc0], R0 ;  /* 0x0000c000ff0075a7 */ /* 0x000e640008001004 */
[----:B-1----:R-:W-:Y:S05]  /*2b30*/  @P0 EXIT ;  /* 0x000000000000094d */ /* 0x002fea0003800000 */
[----:B------:R-:W-:Y:S02]  /*2b40*/  SHF.L.U32 R2, R2, 0x1f, RZ ;  /* 0x0000001f02027819 */ /* 0x000fe400000006ff */
[----:B------:R-:W-:-:S07]  /*2b50*/  MOV R0, UR4 ;  /* 0x0000000400007c02 */ /* 0x000fce0008000f00 */
.L_x_49:
[----:B-1----:R1:W2:Y:S02]  /*2b60*/  SYNCS.PHASECHK.TRANS64.TRYWAIT P0, [R0+URZ+0xc0], R2 ;  /* 0x0000c002000075a7 */ /* 0x0022a400080011ff */
[----:B--2---:R-:W-:Y:S05]  /*2b70*/  @!P0 NANOSLEEP.SYNCS 0x989680 ;  /* 0x009896800000895d */ /* 0x004fea0003900000 */
[----:B------:R-:W2:Y:S02]  /*2b80*/  @!P0 SYNCS.PHASECHK.TRANS64 P0, [R0+URZ+0xc0], R2 ;  /* 0x0000c002000085a7 */ /* 0x000ea400080010ff */
[----:B--2---:R-:W-:Y:S05]  /*2b90*/  @P0 EXIT ;  /* 0x000000000000094d */ /* 0x004fea0003800000 */
[----:B------:R-:W-:Y:S05]  /*2ba0*/  BRA `(.L_x_49) ;  /* 0xfffffffc00ec7947 */ /* 0x000fea000383ffff */
.L_x_42:
[----:B------:R-:W-:-:S09]  /*2bb0*/  UISETP.NE.AND UP1, UPT, UR8, URZ, UPT ;  /* 0x000000ff0800728c */ /* 0x000fd2000bf25270 */
[----:B------:R-:W-:Y:S05]  /*2bc0*/  BRA.U UP1, `(.L_x_50) ;  /* 0x0000000d01b47547 */ /* 0x000fea000b800000 */
[----:B------:R-:W-:Y:S01]  /*2bd0*/  UMOV UR4, 0x40 ;  /* 0x0000004000047882 */ /* 0x000fe20000000000 */
[----:B------:R-:W-:Y:S01]  /*2be0*/  NOP ;  /* 0x0000000000007918 */ /* 0x000fe20000000000 */
[----:B------:R-:W-:Y:S01]  /*2bf0*/  ULEA UR4, UR37, UR4, 0x18 ;  /* 0x0000000425047291 */ /* 0x000fe2000f8ec0ff */
[----:B------:R-:W-:Y:S02]  /*2c00*/  UMOV UR5, 0x400 ;  /* 0x0000040000057882 */ /* 0x000fe40000000000 */
[----:B------:R-:W-:-:S06]  /*2c10*/  ULEA UR37, UR37, UR5, 0x18 ;  /* 0x0000000525257291 */ /* 0x000fcc000f8ec0ff */
[----:B------:R-:W1:Y:S02]  /*2c20*/  LDS.U8 R0, [UR4+0x1c] ;  /* 0x00001c04ff007984 */ /* 0x000e640008000000 */
[----:B-1----:R-:W-:-:S13]  /*2c30*/  ISETP.NE.AND P0, PT, R0, RZ, PT ;  /* 0x000000ff0000720c */ /* 0x002fda0003f05270 */
[----:B------:R-:W-:Y:S05]  /*2c40*/  @P0 BRA `(.L_x_51) ;  /* 0x0000000000580947 */ /* 0x000fea0003800000 */
[----:B------:R-:W-:-:S13]  /*2c50*/  ELECT P0, URZ, PT ;  /* 0x0000000000ff782f */ /* 0x000fda0003800000 */
[----:B------:R-:W-:Y:S05]  /*2c60*/  @!P0 BRA `(.L_x_52) ;  /* 0x0000000000608947 */ /* 0x000fea0003800000 */
[----:B------:R-:W-:Y:S01]  /*2c70*/  UMOV UR5, 0x10 ;  /* 0x0000001000057882 */ /* 0x000fe20000000000 */
[----:B------:R-:W-:Y:S01]  /*2c80*/  HFMA2 R0, -RZ, RZ, 0, 5.9604644775390625e-08 ;  /* 0x00000001ff007431 */ /* 0x000fe200000001ff */
[----:B------:R-:W-:-:S03]  /*2c90*/  MOV R2, 0xffff ;  /* 0x0000ffff00027802 */ /* 0x000fc60000000f00 */
[----:B------:R-:W-:Y:S04]  /*2ca0*/  DEPBAR.LE SB1, 0x36 ;  /* 0x00009d800000791a */ /* 0x000fe80000000000 */
[----:B------:R-:W1:Y:S02]  /*2cb0*/  UTCATOMSWS.FIND_AND_SET.ALIGN UP0, UR5, UR5 ;  /* 0x00000005000575e3 */ /* 0x000e640008000800 */
[----:B-1----:R-:W-:Y:S01]  /*2cc0*/  MOV R3, UR5 ;  /* 0x0000000500037c02 */ /* 0x002fe20008000f00 */
[----:B------:R-:W-:Y:S06]  /*2cd0*/  BRA.U UP0, `(.L_x_53) ;  /* 0x0000000100187547 */ /* 0x000fec000b800000 */
.L_x_54:
[----:B------:R-:W-:Y:S05]  /*2ce0*/  NANOSLEEP 0x64 ;  /* 0x000000640000795d */ /* 0x000fea0003800000 */
[----:B------:R-:W-:-:S05]  /*2cf0*/  UMOV UR5, 0x10 ;  /* 0x0000001000057882 */ /* 0x000fca0000000000 */
[----:B------:R-:W-:Y:S04]  /*2d00*/  DEPBAR.LE SB1, 0x36 ;  /* 0x00009d800000791a */ /* 0x000fe80000000000 */
[----:B------:R-:W1:Y:S02]  /*2d10*/  UTCATOMSWS.FIND_AND_SET.ALIGN UP0, UR5, UR5 ;  /* 0x00000005000575e3 */ /* 0x000e640008000800 */
[----:B-1----:R-:W-:Y:S01]  /*2d20*/  MOV R3, UR5 ;  /* 0x0000000500037c02 */ /* 0x002fe20008000f00 */
[----:B------:R-:W-:Y:S05]  /*2d30*/  BRA.U !UP0, `(.L_x_54) ;  /* 0xfffffffd08e87547 */ /* 0x000fea000b83ffff */
.L_x_53:
[-C--:B------:R-:W-:Y:S02]  /*2d40*/  SHF.L.U32 R2, R2, R3.reuse, RZ ;  /* 0x0000000302027219 */ /* 0x080fe400000006ff */
[----:B------:R-:W-:Y:S01]  /*2d50*/  SHF.L.U32 R0, R0, R3, RZ ;  /* 0x0000000300007219 */ /* 0x000fe200000006ff */
[----:B------:R-:W-:Y:S02]  /*2d60*/  IMAD.SHL.U32 R3, R3, 0x20, RZ ;  /* 0x0000002003037824 */ /* 0x000fe400078e00ff */
[----:B------:R1:W-:Y:S04]  /*2d70*/  ATOMS.OR RZ, [UR4+0x14], R2 ;  /* 0x00001402ffff798c */ /* 0x0003e8000b000004 */
[----:B------:R1:W-:Y:S04]  /*2d80*/  ATOMS.OR RZ, [UR4+0x18], R0 ;  /* 0x00001800ffff798c */ /* 0x0003e8000b000004 */
[----:B------:R1:W-:Y:S01]  /*2d90*/  STS [UR37+0x160], R3 ;  /* 0x00016003ff007988 */ /* 0x0003e20008000825 */
[----:B------:R-:W-:Y:S05]  /*2da0*/  BRA `(.L_x_52) ;  /* 0x0000000000107947 */ /* 0x000fea0003800000 */
.L_x_51:
[----:B------:R-:W-:Y:S02]  /*2db0*/  MOV R0, 0xffffffff ;  /* 0xffffffff00007802 */ /* 0x000fe40000000f00 */
[----:B------:R-:W-:-:S03]  /*2dc0*/  MOV R2, 0x2df0 ;  /* 0x00002df000027802 */ /* 0x000fc60000000f00 */
[----:B------:R1:W-:Y:S04]  /*2dd0*/  STS [UR37+0x160], R0 ;  /* 0x00016000ff007988 */ /* 0x0003e80008000825 */
[----:B-1-3-5:R-:W-:Y:S05]  /*2de0*/  CALL.REL.NOINC `($__internal_1_$__cuda_sm10x_tcgen05_guardrail_trap_phase_invalid_during_alloc) ;  /* 0x0000006c00287944 */ /* 0x02afea0003c00000 */
.L_x_52:
[----:B------:R-:W-:Y:S05]  /*2df0*/  WARPSYNC.ALL ;  /* 0x0000000000007948 */ /* 0x000fea0003800000 */
[----:B------:R-:W2:Y:S01]  /*2e00*/  S2UR UR5, SR_CgaCtaId ;  /* 0x00000000000579c3 */ /* 0x000ea20000008800 */
[----:B------:R-:W-:Y:S01]  /*2e10*/  UMOV UR4, 0x400 ;  /* 0x0000040000047882 */ /* 0x000fe20000000000 */
[----:B------:R-:W-:-:S06]  /*2e20*/  NOP ;  /* 0x0000000000007918 */ /* 0x000fcc0000000000 */
[----:B------:R-:W-:Y:S06]  /*2e30*/  BAR.ARV 0x6, 0xa0 ;  /* 0x0182800000007b1d */ /* 0x000fec0000002000 */
[----:B------:R-:W4:Y:S01]  /*2e40*/  LDCU UR7, c[0x0][0x38c] ;  /* 0x00007180ff0777ac */ /* 0x000f220008000800 */
[----:B------:R-:W-:Y:S01]  /*2e50*/  IMAD.MOV.U32 R11, RZ, RZ, 0x1 ;  /* 0x00000001ff0b7424 */ /* 0x000fe200078e00ff */
[----:B------:R-:W-:Y:S01]  /*2e60*/  CS2R R8, SRZ ;  /* 0x0000000000087805 */ /* 0x000fe2000001ff00 */
[----:B------:R-:W-:Y:S01]  /*2e70*/  IMAD.MOV.U32 R10, RZ, RZ, RZ ;  /* 0x000000ffff0a7224 */ /* 0x000fe200078e00ff */
[----:B------:R-:W3:Y:S01]  /*2e80*/  LDCU UR6, c[0x0][0x38c] ;  /* 0x00007180ff0677ac */ /* 0x000ee20008000800 */
[----:B------:R-:W-:Y:S01]  /*2e90*/  UMOV UR15, URZ ;  /* 0x000000ff000f7c82 */ /* 0x000fe20008000000 */
[----:B------:R-:W-:Y:S01]  /*2ea0*/  UMOV UR14, URZ ;  /* 0x000000ff000e7c82 */ /* 0x000fe20008000000 */
[----:B--2---:R-:W-:Y:S01]  /*2eb0*/  ULEA UR5, UR5, UR4, 0x18 ;  /* 0x0000000405057291 */ /* 0x004fe2000f8ec0ff */
[----:B------:R-:W-:Y:S01]  /*2ec0*/  UMOV UR24, 0x0 ;  /* 0x0000000000187882 */ /* 0x000fe20000000000 */
[----:B------:R-:W-:-:S02]  /*2ed0*/  UMOV UR25, 0x8200010 ;  /* 0x0820001000197882 */ /* 0x000fc40000000000 */
[----:B------:R-:W-:Y:S02]  /*2ee0*/  UIADD3 UR10, UPT, UPT, UR5, 0x8400, URZ ;  /* 0x00008400050a7890 */ /* 0x000fe4000fffe0ff */
[----:B------:R-:W-:Y:S02]  /*2ef0*/  UIADD3 UR11, UPT, UPT, UR5, 0x20400, URZ ;  /* 0x00020400050b7890 */ /* 0x000fe4000fffe0ff */
[----:B----4-:R-:W-:Y:S01]  /*2f00*/  UIADD3 UR7, UPT, UPT, UR7, 0x3f, URZ ;  /* 0x0000003f07077890 */ /* 0x010fe2000fffe0ff */
[----:B-1----:R-:W1:Y:S01]  /*2f10*/  LDS R0, [UR5+0x160] ;  /* 0x00016005ff007984 */ /* 0x002e620008000800 */
[----:B------:R-:W-:Y:S02]  /*2f20*/  USHF.R.U32.HI UR10, URZ, 0x4, UR10 ;  /* 0x00000004ff0a7899 */ /* 0x000fe4000801160a */
[----:B------:R-:W-:Y:S02]  /*2f30*/  USHF.R.S32.HI UR4, URZ, 0x1f, UR7 ;  /* 0x0000001fff047899 */ /* 0x000fe40008011407 */
[----:B------:R-:W-:-:S02]  /*2f40*/  USHF.R.U32.HI UR11, URZ, 0x4, UR11 ;  /* 0x00000004ff0b7899 */ /* 0x000fc4000801160b */
[----:B------:R-:W-:Y:S02]  /*2f50*/  ULEA.HI UR4, UR4, UR7, URZ, 0x6 ;  /* 0x0000000704047291 */ /* 0x000fe4000f8f30ff */
[----:B------:R-:W-:Y:S02]  /*2f60*/  ULOP3.LUT UR10, UR10, 0x3fff, URZ, 0xc0, !UPT ;  /* 0x00003fff0a0a7892 */ /* 0x000fe4000f8ec0ff */
[----:B------:R-:W-:Y:S02]  /*2f70*/  USHF.R.S32.HI UR4, URZ, 0x6, UR4 ;  /* 0x00000006ff047899 */ /* 0x000fe40008011404 */
[----:B------:R-:W-:Y:S02]  /*2f80*/  ULOP3.LUT UR11, UR11, 0x3fff, URZ, 0xc0, !UPT ;  /* 0x00003fff0b0b7892 */ /* 0x000fe4000f8ec0ff */
[----:B------:R-:W-:Y:S01]  /*2f90*/  UISETP.LT.AND UP0, UPT, UR4, 0x1, UPT ;  /* 0x000000010400788c */ /* 0x000fe2000bf01270 */
[----:B------:R-:W-:Y:S01]  /*2fa0*/  UMOV UR22, 0x0 ;  /* 0x0000000000167882 */ /* 0x000fe20000000000 */
[----:B------:R-:W-:-:S02]  /*2fb0*/  UMOV UR23, 0x8200010 ;  /* 0x0820001000177882 */ /* 0x000fc40000000000 */
[----:B------:R-:W-:Y:S02]  /*2fc0*/  USEL UR9, UR4, 0x1, !UP0 ;  /* 0x0000000104097887 */ /* 0x000fe4000c000000 */
[----:B------:R-:W-:Y:S02]  /*2fd0*/  ULOP3.LUT UR10, UR10, 0x10000, URZ, 0xfc, !UPT ;  /* 0x000100000a0a7892 */ /* 0x000fe4000f8efcff */
[----:B------:R-:W-:Y:S02]  /*2fe0*/  ULOP3.LUT UR11, UR11, 0x10000, URZ, 0xfc, !UPT ;  /* 0x000100000b0b7892 */ /* 0x000fe4000f8efcff */
[----:B------:R-:W-:Y:S02]  /*2ff0*/  UIADD3 UR9, UPT, UPT, -UR9, URZ, URZ ;  /* 0x000000ff09097290 */ /* 0x000fe4000fffe1ff */
[----:B---3--:R-:W-:Y:S01]  /*3000*/  UISETP.GE.AND UP3, UPT, UR6, 0x1, UPT ;  /* 0x000000010600788c */ /* 0x008fe2000bf66270 */
[----:B------:R-:W-:Y:S01]  /*3010*/  UMOV UR20, 0x0 ;  /* 0x0000000000147882 */ /* 0x000fe20000000000 */
[----:B------:R-:W-:Y:S01]  /*3020*/  UMOV UR21, 0x8200010 ;  /* 0x0820001000157882 */ /* 0x000fe20000000000 */
[----:B------:R-:W-:Y:S01]  /*3030*/  UMOV UR18, 0x0 ;  /* 0x0000000000127882 */ /* 0x000fe20000000000 */
[----:B------:R-:W-:Y:S01]  /*3040*/  UMOV UR19, 0x8200010 ;  /* 0x0820001000137882 */ /* 0x000fe20000000000 */
[----:B-1----:R-:W-:-:S15]  /*3050*/  R2UR UR16, R0 ;  /* 0x00000000001072ca */ /* 0x002fde00000e0000 */
.L_x_61:
[----:B------:R-:W-:Y:S02]  /*3060*/  LEA R0, R10, UR5, 0x3 ;  /* 0x000000050a007c11 */ /* 0x000fe4000f8e18ff */
[----:B------:R-:W-:Y:S02]  /*3070*/  SHF.L.U32 R2, R9, 0x1f, RZ ;  /* 0x0000001f09027819 */ /* 0x000fe400000006ff */
[----:B------:R-:W-:Y:S01]  /*3080*/  PLOP3.LUT P0, PT, PT, PT, UP3, 0x80, 0x8 ;  /* 0x000000000008781c */ /* 0x000fe20003f0f038 */
[----:B------:R-:W-:Y:S01]  /*3090*/  VIADD R3, R0, 0xc0 ;  /* 0x000000c000037836 */ /* 0x000fe20000000000 */
[----:B-1----:R-:W1:Y:S02]  /*30a0*/  SYNCS.PHASECHK.TRANS64.TRYWAIT P1, [R0+URZ+0xb0], R2 ;  /* 0x0000b002000075a7 */ /* 0x002e6400080211ff */
[----:B-1-3--:R-:W-:Y:S09]  /*30b0*/  @!P1 BRA `(.L_x_55) ;  /* 0x0000006000749947 */ /* 0x00aff20003800000 */
.L_x_152:
[----:B------:R-:W-:Y:S01]  /*30c0*/  LEA R4, R10, UR5, 0x4 ;  /* 0x000000050a047c11 */ /* 0x000fe2000f8e20ff */
[----:B------:R-:W-:Y:S01]  /*30d0*/  @UP3 ULEA UR6, UR14, UR5, 0x3 ;  /* 0x000000050e063291 */ /* 0x000fe2000f8e18ff */
[----:B------:R-:W-:Y:S01]  /*30e0*/  PLOP3.LUT P2, PT, PT, PT, PT, 0x80, 0x8 ;  /* 0x000000000008781c */ /* 0x000fe20003f4f070 */
[----:B------:R-:W-:Y:S01]  /*30f0*/  ULEA UR7, UR15, UR5, 0x3 ;  /* 0x000000050f077291 */ /* 0x000fe2000f8e18ff */
[----:B------:R-:W-:Y:S01]  /*3100*/  PRMT R3, RZ, 0x654, R3 ;  /* 0x00000654ff037816 */ /* 0x000fe20000000003 */
[----:B------:R-:W-:Y:S01]  /*3110*/  ULEA UR8, UR15, UR16, 0x7 ;  /* 0x000000100f087291 */ /* 0x000fe2000f8e38ff */
[----:B------:R-:W2:Y:S01]  /*3120*/  LDS.128 R4, [R4+0x140] ;  /* 0x0001400004047984 */ /* 0x000ea20000000c00 */
[----:B-1----:R-:W-:Y:S02]  /*3130*/  @P0 SHF.L.U32 R2, R8, 0x1f, RZ ;  /* 0x0000001f08020819 */ /* 0x002fe400000006ff */
[----:B------:R-:W-:Y:S01]  /*3140*/  SHF.L.U32 R0, R11, 0x1f, RZ ;  /* 0x0000001f0b007819 */ /* 0x000fe200000006ff */
[----:B------:R-:W-:Y:S01]  /*3150*/  @!PT LDS RZ, [RZ] ;  /* 0x00000000fffff984 */ /* 0x000fe20000000800 */
[----:B------:R-:W-:Y:S01]  /*3160*/  @!PT LDS RZ, [RZ] ;  /* 0x00000000fffff984 */ /* 0x000fe20000000800 */
[----:B------:R-:W-:Y:S01]  /*3170*/  @!PT LDS RZ, [RZ] ;  /* 0x00000000fffff984 */ /* 0x000fe20000000800 */
[----:B------:R-:W-:Y:S01]  /*3180*/  @!PT LDS RZ, [RZ] ;  /* 0x00000000fffff984 */ /* 0x000fe20000000800 */
[----:B------:R1:W-:Y:S06]  /*3190*/  MEMBAR.ALL.CTA ;  /* 0x0000000000007992 */ /* 0x0003ec0000008000 */
[----:B-1----:R-:W1:Y:S02]  /*31a0*/  FENCE.VIEW.ASYNC.S ;  /* 0x00000000000073c6 */ /* 0x002e640000000000 */
[----:B-1----:R1:W-:Y:S01]  /*31b0*/  SYNCS.ARRIVE.TRANS64.RED.A1T0 RZ, [R3+URZ], RZ ;  /* 0x000000ff03ff79a7 */ /* 0x0023e200081004ff */
[----:B------:R1:W3:Y:S01]  /*31c0*/  @P0 SYNCS.PHASECHK.TRANS64.TRYWAIT P2, [UR6], R2 ;  /* 0x00000002ff0005a7 */ /* 0x0002e20008041106 */
[----:B--2---:R-:W-:Y:S01]  /*31d0*/  LOP3.LUT P1, RZ, R6, 0x1, RZ, 0xc0, !PT ;  /* 0x0000000106ff7812 */ /* 0x004fe2000782c0ff */
[----:B------:R-:W2:Y:S02]  /*31e0*/  SYNCS.PHASECHK.TRANS64.TRYWAIT P0, [UR7+0xf0], R0 ;  /* 0x0000f000ff0075a7 */ /* 0x000ea40008001107 */
[----:B-123--:R-:W-:Y:S10]  /*31f0*/  @!P0 BRA `(.L_x_56) ;  /* 0x0000006000388947 */ /* 0x00eff40003800000 */
.L_x_154:
[----:B------:R-:W-:Y:S01]  /*3200*/  IADD3 R10, PT, PT, R10, 0x1, RZ ;  /* 0x000000010a0a7810 */ /* 0x000fe20007ffe0ff */
[----:B------:R-:W-:Y:S06]  /*3210*/  BRA.U !UP3, `(.L_x_57) ;  /* 0x000000010bc07547 */ /* 0x000fec000b800000 */
[----:B------:R-:W-:Y:S01]  /*3220*/  UPLOP3.LUT UP4, UPT, UPT, UPT, UPT, 0x40, 0x4 ;  /* 0x000000000004789c */ /* 0x000fe20003f8e870 */
[----:B------:R-:W-:Y:S01]  /*3230*/  UMOV UR13, UR9 ;  /* 0x00000009000d7c82 */ /* 0x000fe20008000000 */
[----:B------:R-:W-:Y:S01]  /*3240*/  UMOV UR12, UR4 ;  /* 0x00000004000c7c82 */ /* 0x000fe20008000000 */
[----:B------:R-:W-:-:S08]  /*3250*/  UMOV UR17, UR14 ;  /* 0x0000000e00117c82 */ /* 0x000fd00008000000 */
.L_x_60:
[----:B------:R-:W-:Y:S02]  /*3260*/  UIADD3 UR13, UPT, UPT, UR13, 0x1, URZ ;  /* 0x000000010d0d7890 */ /* 0x000fe4000fffe0ff */
[----:B--2---:R-:W-:Y:S02]  /*3270*/  ULEA UR6, UR17, UR5, 0x3 ;  /* 0x0000000511067291 */ /* 0x004fe4000f8e18ff */
[----:B------:R-:W-:Y:S01]  /*3280*/  UISETP.NE.AND UP0, UPT, UR13, URZ, UPT ;  /* 0x000000ff0d00728c */ /* 0x000fe2000bf05270 */
[----:B---3--:R-:W-:Y:S10]  /*3290*/  @P2 BRA `(.L_x_58) ;  /* 0x00000000000c2947 */ /* 0x008ff40003800000 */
[----:B-1----:R-:W-:Y:S04]  /*32a0*/  SHF.L.U32 R2, R8, 0x1f, RZ ;  /* 0x0000001f08027819 */ /* 0x002fe800000006ff */
[----:B------:R-:W1:Y:S02]  /*32b0*/  SYNCS.PHASECHK.TRANS64.TRYWAIT P0, [UR6], R2 ;  /* 0x00000002ff0075a7 */ /* 0x000e640008001106 */
[----:B-1----:R-:W-:Y:S05]  /*32c0*/  @!P0 BRA `(.L_x_59) ;  /* 0x00000060001c8947 */ /* 0x002fea0003800000 */
.L_x_58:
[----:B------:R-:W-:Y:S01]  /*32d0*/  UISETP.NE.AND UP1, UPT, UR12, 0x1, UPT ;  /* 0x000000010c00788c */ /* 0x000fe2000bf25270 */
[----:B------:R-:W-:Y:S01]  /*32e0*/  PLOP3.LUT P2, PT, PT, PT, PT, 0x80, 0x8 ;  /* 0x000000000008781c */ /* 0x000fe20003f4f070 */
[----:B------:R-:W-:Y:S02]  /*32f0*/  UIADD3 UR14, UPT, UPT, UR17, 0x1, URZ ;  /* 0x00000001110e7890 */ /* 0x000fe4000fffe0ff */
[----:B------:R-:W-:Y:S02]  /*3300*/  ULEA UR28, UR17, UR11, 0xa ;  /* 0x0000000b111c7291 */ /* 0x000fe4000f8e50ff */
[----:B------:R-:W-:Y:S01]  /*3310*/  UISETP.NE.AND UP2, UPT, UR14, 0x6, UPT ;  /* 0x000000060e00788c */ /* 0x000fe2000bf45270 */
[----:B------:R-:W-:Y:S01]  /*3320*/  PLOP3.LUT P0, PT, PT, PT, UP1, 0x80, 0x8 ;  /* 0x000000000008781c */ /* 0x000fe20003f0f018 */
[----:B------:R-:W-:Y:S02]  /*3330*/  UIADD3 UR40, UPT, UPT, UR28, 0x2, URZ ;  /* 0x000000021c287890 */ /* 0x000fe4000fffe0ff */
[----:B------:R-:W-:Y:S02]  /*3340*/  USEL UR27, URZ, 0x1, UP2 ;  /* 0x00000001ff1b7887 */ /* 0x000fe40009000000 */
[----:B------:R-:W-:Y:S02]  /*3350*/  USEL UR14, UR14, URZ, UP2 ;  /* 0x000000ff0e0e7287 */ /* 0x000fe40009000000 */
[----:B------:R-:W-:Y:S02]  /*3360*/  UIADD3 UR36, UPT, UPT, UR28, 0x4, URZ ;  /* 0x000000041c247890 */ /* 0x000fe4000fffe0ff */
[----:B------:R-:W-:Y:S01]  /*3370*/  @UP1 ULEA UR26, UR14, UR5, 0x3 ;  /* 0x000000050e1a1291 */ /* 0x000fe2000f8e18ff */
[----:B------:R-:W-:Y:S01]  /*3380*/  LOP3.LUT R8, R8, UR27, RZ, 0x3c, !PT ;  /* 0x0000001b08087c12 */ /* 0x000fe2000f8e3cff */
[----:B------:R-:W-:Y:S02]  /*3390*/  UIADD3 UR32, UPT, UPT, UR28, 0x6, URZ ;  /* 0x000000061c207890 */ /* 0x000fe4000fffe0ff */
[----:B------:R-:W-:Y:S01]  /*33a0*/  UIADD3 UR6, UPT, UPT, UR6, 0x30, URZ ;  /* 0x0000003006067890 */ /* 0x000fe2000fffe0ff */
[----:B-1----:R-:W-:Y:S01]  /*33b0*/  @P0 SHF.L.U32 R0, R8, 0x1f, RZ ;  /* 0x0000001f08000819 */ /* 0x002fe200000006ff */
[----:B------:R-:W-:Y:S01]  /*33c0*/  UIADD3 UR12, UPT, UPT, UR12, -0x1, URZ ;  /* 0xffffffff0c0c7890 */ /* 0x000fe2000fffe0ff */
[----:B------:R-:W-:Y:S02]  /*33d0*/  UMOV UR29, 0x40004040 ;  /* 0x40004040001d7882 */ /* 0x000fe40000000000 */
[----:B------:R2:W3:Y:S01]  /*33e0*/  @P0 SYNCS.PHASECHK.TRANS64.TRYWAIT P2, [UR26], R0 ;  /* 0x00000000ff0005a7 */ /* 0x0004e2000804111a */
[----:B------:R-:W-:Y:S01]  /*33f0*/  ULEA UR26, UR17, UR10, 0xa ;  /* 0x0000000a111a7291 */ /* 0x000fe2000f8e50ff */
[----:B------:R-:W-:Y:S01]  /*3400*/  UMOV UR27, 0x40004040 ;  /* 0x40004040001b7882 */ /* 0x000fe20000000000 */
[----:B------:R-:W-:Y:S02]  /*3410*/  UMOV UR41, 0x40004040 ;  /* 0x4000404000297882 */ /* 0x000fe40000000000 */
[----:B------:R-:W-:Y:S02]  /*3420*/  UIADD3 UR38, UPT, UPT, UR26, 0x2, URZ ;  /* 0x000000021a267890 */ /* 0x000fe4000fffe0ff */
[----:B------:R-:W-:Y:S02]  /*3430*/  UIADD3 UR34, UPT, UPT, UR26, 0x4, URZ ;  /* 0x000000041a227890 */ /* 0x000fe4000fffe0ff */
[----:B------:R-:W-:Y:S01]  /*3440*/  UIADD3 UR30, UPT, UPT, UR26, 0x6, URZ ;  /* 0x000000061a1e7890 */ /* 0x000fe2000fffe0ff */
[----:B------:R2:W-:Y:S01]  /*3450*/  UTCHMMA gdesc[UR26], gdesc[UR28], tmem[UR8], tmem[UR24], idesc[UR25], UP4 ;  /* 0x00ff181c1a0075ea */ /* 0x0005e2000a000008 */
[----:B------:R-:W-:Y:S01]  /*3460*/  UPLOP3.LUT UP4, UPT, UPT, UPT, UPT, 0x80, 0x8 ;  /* 0x000000000008789c */ /* 0x000fe20003f8f070 */
[----:B------:R-:W-:Y:S01]  /*3470*/  UMOV UR39, 0x40004040 ;  /* 0x4000404000277882 */ /* 0x000fe20000000000 */
[----:B------:R-:W-:Y:S01]  /*3480*/  UMOV UR37, 0x40004040 ;  /* 0x4000404000257882 */ /* 0x000fe20000000000 */
[----:B------:R2:W-:Y:S01]  /*3490*/  UTCHMMA gdesc[UR38], gdesc[UR40], tmem[UR8], tmem[UR22], idesc[UR23], UPT ;  /* 0x00ff1628260075ea */ /* 0x0005e2000b800008 */
[----:B------:R-:W-:Y:S01]  /*34a0*/  UMOV UR35, 0x40004040 ;  /* 0x4000404000237882 */ /* 0x000fe20000000000 */
[----:B------:R-:W-:Y:S01]  /*34b0*/  UMOV UR33, 0x40004040 ;  /* 0x4000404000217882 */ /* 0x000fe20000000000 */
[----:B------:R-:W-:Y:S01]  /*34c0*/  UMOV UR31, 0x40004040 ;  /* 0x40004040001f7882 */ /* 0x000fe20000000000 */
[----:B------:R2:W-:Y:S01]  /*34d0*/  UTCHMMA gdesc[UR34], gdesc[UR36], tmem[UR8], tmem[UR20], idesc[UR21], UPT ;  /* 0x00ff1424220075ea */ /* 0x0005e2000b800008 */
[----:B------:R2:W-:Y:S01]  /*34e0*/  UTCHMMA gdesc[UR30], gdesc[UR32], tmem[UR8], tmem[UR18], idesc[UR19], UPT ;  /* 0x00ff12201e0075ea */ /* 0x0005e2000b800008 */
[----:B------:R2:W-:Y:S01]  /*34f0*/  UTCBAR [UR6], URZ ;  /* 0x000000ff060073e9 */ /* 0x0005e200080000ff */
[----:B------:R-:W-:Y:S01]  /*3500*/  UMOV UR17, UR14 ;  /* 0x0000000e00117c82 */ /* 0x000fe20008000000 */
[----:B------:R-:W-:Y:S05]  /*3510*/  BRA.U UP0, `(.L_x_60) ;  /* 0xfffffffd00507547 */ /* 0x000fea000b83ffff */
.L_x_57:
[----:B------:R-:W-:Y:S01]  /*3520*/  UIADD3 UR15, UPT, UPT, UR15, 0x1, URZ ;  /* 0x000000010f0f7890 */ /* 0x000fe2000fffe0ff */
[C---:B------:R-:W-:Y:S01]  /*3530*/  ISETP.NE.AND P0, PT, R10.reuse, 0x2, PT ;  /* 0x000000020a00780c */ /* 0x040fe20003f05270 */
[----:B------:R-:W-:Y:S02]  /*3540*/  UIADD3 UR7, UPT, UPT, UR7, 0xd0, URZ ;  /* 0x000000d007077890 */ /* 0x000fe4000fffe0ff */
[----:B------:R-:W-:Y:S01]  /*3550*/  UISETP.NE.AND UP0, UPT, UR15, 0x4, UPT ;  /* 0x000000040f00788c */ /* 0x000fe2000bf05270 */
[----:B-12---:R-:W-:Y:S02]  /*3560*/  SEL R0, RZ, 0x1, P0 ;  /* 0x00000001ff007807 */ /* 0x006fe40000000000 */
[----:B------:R-:W-:Y:S01]  /*3570*/  SEL R10, R10, RZ, P0 ;  /* 0x000000ff0a0a7207 */ /* 0x000fe20000000000 */
[----:B------:R-:W-:Y:S01]  /*3580*/  USEL UR6, URZ, 0x1, UP0 ;  /* 0x00000001ff067887 */ /* 0x000fe20008000000 */
[----:B------:R-:W-:Y:S01]  /*3590*/  LOP3.LUT R9, R9, R0, RZ, 0x3c, !PT ;  /* 0x0000000009097212 */ /* 0x000fe200078e3cff */
[----:B------:R-:W-:Y:S01]  /*35a0*/  USEL UR15, UR15, URZ, UP0 ;  /* 0x000000ff0f0f7287 */ /* 0x000fe20008000000 */
[----:B------:R1:W-:Y:S03]  /*35b0*/  UTCBAR [UR7], URZ ;  /* 0x000000ff070073e9 */ /* 0x0003e600080000ff */
[----:B------:R-:W-:Y:S01]  /*35c0*/  LOP3.LUT R11, R11, UR6, RZ, 0x3c, !PT ;  /* 0x000000060b0b7c12 */ /* 0x000fe2000f8e3cff */
[----:B------:R-:W-:Y:S07]  /*35d0*/  @P1 BRA `(.L_x_61) ;  /* 0xfffffff800a01947 */ /* 0x000fee000383ffff */
[----:B------:R-:W2:Y:S01]  /*35e0*/  S2UR UR4, SR_CgaCtaId ;  /* 0x00000000000479c3 */ /* 0x000ea20000008800 */
[----:B------:R-:W-:Y:S01]  /*35f0*/  ELECT P0, URZ, PT ;  /* 0x0000000000ff782f */ /* 0x000fe20003800000 */
[----:B------:R-:W-:Y:S01]  /*3600*/  IMAD.MOV.U32 R0, RZ, RZ, 0x1 ;  /* 0x00000001ff007424 */ /* 0x000fe200078e00ff */
[----:B------:R-:W-:Y:S01]  /*3610*/  UIADD3 UR5, UPT, UPT, UR5, 0xf0, URZ ;  /* 0x000000f005057890 */ /* 0x000fe2000fffe0ff */
[----:B------:R-:W-:Y:S01]  /*3620*/  SHF.L.U32 R2, R11, 0x1f, RZ ;  /* 0x0000001f0b027819 */ /* 0x000fe200000006ff */
[----:B------:R-:W-:-:S03]  /*3630*/  UMOV UR6, 0x40 ;  /* 0x0000004000067882 */ /* 0x000fc60000000000 */
[----:B------:R-:W-:Y:S01]  /*3640*/  UVIRTCOUNT.DEALLOC.SMPOOL 0x80 ;  /* 0x000000800000784c */ /* 0x000fe20000000000 */
[----:B--2---:R-:W-:Y:S02]  /*3650*/  ULEA UR4, UR4, UR6, 0x18 ;  /* 0x0000000604047291 */ /* 0x004fe4000f8ec0ff */
[----:B------:R-:W-:-:S07]  /*3660*/  ULEA UR6, UR15, UR5, 0x3 ;  /* 0x000000050f067291 */ /* 0x000fce000f8e18ff */
[----:B------:R2:W-:Y:S02]  /*3670*/  @P0 STS.U8 [UR4+0x1c], R0 ;  /* 0x00001c00ff000988 */ /* 0x0005e40008000004 */
[----:B------:R-:W4:Y:S02]  /*3680*/  SYNCS.PHASECHK.TRANS64.TRYWAIT P0, [UR6], R2 ;  /* 0x00000002ff0075a7 */ /* 0x000f240008001106 */
[----:B--2-4-:R-:W-:Y:S05]  /*3690*/  @!P0 BRA `(.L_x_62) ;  /* 0x0000005c00408947 */ /* 0x014fea0003800000 */
.L_x_157:
[----:B-1----:R-:W-:-:S04]  /*36a0*/  UIADD3 UR7, UPT, UPT, UR15, 0x1, URZ ;  /* 0x000000010f077890 */ /* 0x002fc8000fffe0ff */
[----:B------:R-:W-:-:S04]  /*36b0*/  UISETP.NE.AND UP0, UPT, UR7, 0x4, UPT ;  /* 0x000000040700788c */ /* 0x000fc8000bf05270 */
[----:B------:R-:W-:Y:S02]  /*36c0*/  USEL UR8, URZ, 0x1, UP0 ;  /* 0x00000001ff087887 */ /* 0x000fe40008000000 */
[----:B------:R-:W-:-:S04]  /*36d0*/  USEL UR7, UR7, URZ, UP0 ;  /* 0x000000ff07077287 */ /* 0x000fc80008000000 */
[----:B------:R-:W-:Y:S01]  /*36e0*/  ULEA UR6, UR7, UR5, 0x3 ;  /* 0x0000000507067291 */ /* 0x000fe2000f8e18ff */
[----:B--2---:R-:W-:-:S04]  /*36f0*/  LOP3.LUT R2, R11, UR8, RZ, 0x3c, !PT ;  /* 0x000000080b027c12 */ /* 0x004fc8000f8e3cff */
[----:B------:R-:W-:-:S04]  /*3700*/  SHF.L.U32 R3, R2, 0x1f, RZ ;  /* 0x0000001f02037819 */ /* 0x000fc800000006ff */
[----:B------:R-:W1:Y:S02]  /*3710*/  SYNCS.PHASECHK.TRANS64.TRYWAIT P0, [UR6], R3 ;  /* 0x00000003ff0075a7 */ /* 0x000e640008001106 */
[----:B-1----:R-:W-:Y:S05]  /*3720*/  @!P0 BRA `(.L_x_63) ;  /* 0x0000005c00348947 */ /* 0x002fea0003800000 */
.L_x_159:
        /* <DEDUP_REMOVED lines=9> */
.L_x_161:
[----:B------:R-:W-:-:S04]  /*37c0*/  UIADD3 UR7, UPT, UPT, UR7, 0x1, URZ ;  /* 0x0000000107077890 */ /* 0x000fc8000fffe0ff */
[----:B------:R-:W-:-:S04]  /*37d0*/  UISETP.NE.AND UP0, UPT, UR7, 0x4, UPT ;  /* 0x000000040700788c */ /* 0x000fc8000bf05270 */
[----:B------:R-:W-:Y:S02]  /*37e0*/  USEL UR6, URZ, 0x1, UP0 ;  /* 0x00000001ff067887 */ /* 0x000fe40008000000 */
[----:B------:R-:W-:-:S04]  /*37f0*/  USEL UR7, UR7, URZ, UP0 ;  /* 0x000000ff07077287 */ /* 0x000fc80008000000 */
[----:B------:R-:W-:Y:S01]  /*3800*/  ULEA UR7, UR7, UR5, 0x3 ;  /* 0x0000000507077291 */ /* 0x000fe2000f8e18ff */
[----:B------:R-:W-:-:S04]  /*3810*/  LOP3.LUT R2, R2, UR6, RZ, 0x3c, !PT ;  /* 0x0000000602027c12 */ /* 0x000fc8000f8e3cff */
[----:B------:R-:W-:-:S04]  /*3820*/  SHF.L.U32 R2, R2, 0x1f, RZ ;  /* 0x0000001f02027819 */ /* 0x000fc800000006ff */
[----:B------:R-:W2:Y:S02]  /*3830*/  SYNCS.PHASECHK.TRANS64.TRYWAIT P0, [UR7], R2 ;  /* 0x00000002ff0075a7 */ /* 0x000ea40008001107 */
[----:B--2---:R-:W-:Y:S05]  /*3840*/  @!P0 BRA `(.L_x_65) ;  /* 0x0000005c001c8947 */ /* 0x004fea0003800000 */
.L_x_163:
[----:B------:R-:W-:Y:S01]  /*3850*/  NOP ;  /* 0x0000000000007918 */ /* 0x000fe20000000000 */
[----:B-1----:R-:W1:Y:S01]  /*3860*/  LDS R0, [UR4+0x14] ;  /* 0x00001404ff007984 */ /* 0x002e620008000800 */
[----:B------:R-:W-:Y:S01]  /*3870*/  ULOP3.LUT UR6, UR16, 0xffff, URZ, 0xc0, !UPT ;  /* 0x0000ffff10067892 */ /* 0x000fe2000f8ec0ff */
[----:B------:R-:W-:Y:S01]  /*3880*/  UMOV UR8, 0xffff ;  /* 0x0000ffff00087882 */ /* 0x000fe20000000000 */
[----:B------:R-:W-:Y:S02]  /*3890*/  UMOV UR5, 0x1 ;  /* 0x0000000100057882 */ /* 0x000fe40000000000 */
[----:B------:R-:W-:-:S04]  /*38a0*/  USHF.R.U32.HI UR6, URZ, 0x5, UR6 ;  /* 0x00000005ff067899 */ /* 0x000fc80008011606 */
[----:B------:R-:W-:Y:S02]  /*38b0*/  USHF.L.U32 UR8, UR8, UR6, URZ ;  /* 0x0000000608087299 */ /* 0x000fe400080006ff */
[----:B------:R-:W-:-:S04]  /*38c0*/  USHF.L.U32 UR5, UR5, UR6, URZ ;  /* 0x0000000605057299 */ /* 0x000fc800080006ff */
[----:B-1----:R-:W-:-:S04]  /*38d0*/  LOP3.LUT R0, R0, UR8, RZ, 0xc0, !PT ;  /* 0x0000000800007c12 */ /* 0x002fc8000f8ec0ff */
[----:B------:R-:W-:-:S13]  /*38e0*/  ISETP.NE.AND P0, PT, R0, UR8, PT ;  /* 0x0000000800007c0c */ /* 0x000fda000bf05270 */
[----:B------:R-:W-:Y:S05]  /*38f0*/  @P0 BRA `(.L_x_66) ;  /* 0x0000000000580947 */ /* 0x000fea0003800000 */
[----:B------:R-:W1:Y:S02]  /*3900*/  LDS R0, [UR4+0x18] ;  /* 0x00001804ff007984 */ /* 0x000e640008000800 */
[----:B-1----:R-:W-:-:S04]  /*3910*/  LOP3.LUT R0, R0, UR5, RZ, 0xc0, !PT ;  /* 0x0000000500007c12 */ /* 0x002fc8000f8ec0ff */
[----:B------:R-:W-:-:S13]  /*3920*/  ISETP.NE.AND P0, PT, R0, UR5, PT ;  /* 0x0000000500007c0c */ /* 0x000fda000bf05270 */
[----:B------:R-:W-:Y:S05]  /*3930*/  @P0 BRA `(.L_x_67) ;  /* 0x00000000003c0947 */ /* 0x000fea0003800000 */
[----:B------:R-:W1:Y:S01]  /*3940*/  S2R R2, SR_LANEID ;  /* 0x0000000000027919 */ /* 0x000e620000000000 */
[----:B------:R-:W-:Y:S01]  /*3950*/  ULOP3.LUT UR8, URZ, UR8, URZ, 0x33, !UPT ;  /* 0x00000008ff087292 */ /* 0x000fe2000f8e33ff */
[----:B------:R-:W-:Y:S02]  /*3960*/  VOTEU.ANY UR7, UPT, PT ;  /* 0x0000000000077886 */ /* 0x000fe400038e0100 */
[----:B------:R-:W-:-:S03]  /*3970*/  UFLO.U32 UR7, UR7 ;  /* 0x00000007000772bd */ /* 0x000fc600080e0000 */
[----:B------:R-:W-:-:S04]  /*3980*/  IMAD.U32 R0, RZ, RZ, UR8 ;  /* 0x00000008ff007e24 */ /* 0x000fc8000f8e00ff */
[----:B------:R2:W4:Y:S02]  /*3990*/  REDUX UR6, R0 ;  /* 0x00000000000673c4 */ /* 0x0005240000000000 */
[----:B------:R1:W-:Y:S02]  /*39a0*/  UTCATOMSWS.AND URZ, UR8 ;  /* 0x0000000800ff79e3 */ /* 0x0003e40008000000 */
[----:B-1----:R-:W-:Y:S02]  /*39b0*/  ISETP.EQ.U32.AND P0, PT, R2, UR7, PT ;  /* 0x0000000702007c0c */ /* 0x002fe4000bf02070 */
[----:B--2---:R-:W-:Y:S02]  /*39c0*/  LOP3.LUT R0, RZ, UR5, RZ, 0x33, !PT ;  /* 0x00000005ff007c12 */ /* 0x004fe4000f8e33ff */
[----:B----4-:R-:W-:Y:S02]  /*39d0*/  MOV R2, UR6 ;  /* 0x0000000600027c02 */ /* 0x010fe40008000f00 */
[----:B------:R-:W1:Y:S07]  /*39e0*/  REDUX UR5, R0 ;  /* 0x00000000000573c4 */ /* 0x000e6e0000000000 */
[----:B------:R2:W-:Y:S01]  /*39f0*/  @P0 ATOMS.AND RZ, [UR4+0x14], R2 ;  /* 0x00001402ffff098c */ /* 0x0005e2000a800004 */
[----:B-1----:R-:W-:-:S05]  /*3a00*/  IMAD.U32 R0, RZ, RZ, UR5 ;  /* 0x00000005ff007e24 */ /* 0x002fca000f8e00ff */
[----:B------:R2:W-:Y:S01]  /*3a10*/  @P0 ATOMS.AND RZ, [UR4+0x18], R0 ;  /* 0x00001800ffff098c */ /* 0x0005e2000a800004 */
[----:B------:R-:W-:Y:S05]  /*3a20*/  BRA `(.L_x_68) ;  /* 0x0000000000147947 */ /* 0x000fea0003800000 */
.L_x_67:
[----:B------:R-:W-:Y:S02]  /*3a30*/  MOV R2, 0x3a50 ;  /* 0x00003a5000027802 */ /* 0x000fe40000000f00 */
[----:B---3-5:R-:W-:Y:S05]  /*3a40*/  CALL.REL.NOINC `($__internal_0_$__cuda_sm10x_tcgen05_guardrail_trap_col_being_dealloced_not_returned_by_alloc) ;  /* 0x0000006000047944 */ /* 0x028fea0003c00000 */
[----:B------:R-:W-:Y:S05]  /*3a50*/  BRA `(.L_x_68) ;  /* 0x0000000000087947 */ /* 0x000fea0003800000 */
.L_x_66:
[----:B------:R-:W-:Y:S02]  /*3a60*/  MOV R2, 0x3a80 ;  /* 0x00003a8000027802 */ /* 0x000fe40000000f00 */
[----:B---3-5:R-:W-:Y:S05]  /*3a70*/  CALL.REL.NOINC `($__internal_2_$__cuda_sm10x_tcgen05_guardrail_trap_unallocated_columns_being_dealloced) ;  /* 0x0000006000107944 */ /* 0x028fea0003c00000 */
.L_x_68:
[----:B------:R-:W-:Y:S01]  /*3a80*/  NOP ;  /* 0x0000000000007918 */ /* 0x000fe20000000000 */
[----:B------:R-:W-:Y:S05]  /*3a90*/  EXIT ;  /* 0x000000000000794d */ /* 0x000fea0003800000 */
.L_x_50:
[----:B------:R-:W-:-:S09]  /*3aa0*/  UISETP.NE.OR UP2, UPT, UR8, 0x3, !UP2 ;  /* 0x000000030800788c */ /* 0x000fd2000d745670 */
[----:B------:R-:W-:Y:S05]  /*3ab0*/  BRA.U UP2, `(.L_x_69) ;  /* 0x0000001102087547 */ /* 0x000fea000b800000 */
[----:B------:R-:W1:Y:S01]  /*3ac0*/  LDC R0, c[0x0][0xb30] ;  /* 0x0002cc00ff007b82 */ /* 0x000e620000000800 */
[----:B------:R-:W2:Y:S01]  /*3ad0*/  LDCU.64 UR8, c[0x0][0x888] ;  /* 0x00011100ff0877ac */ /* 0x000ea20008000a00 */
[----:B------:R-:W-:Y:S02]  /*3ae0*/  HFMA2 R27, -RZ, RZ, 0, 0 ;  /* 0x00000000ff1b7431 */ /* 0x000fe400000001ff */
[----:B------:R-:W-:Y:S01]  /*3af0*/  IMAD.MOV.U32 R29, RZ, RZ, 0x1 ;  /* 0x00000001ff1d7424 */ /* 0x000fe200078e00ff */
[----:B------:R-:W-:Y:S01]  /*3b00*/  MOV R25, 0x2000 ;  /* 0x0000200000197802 */ /* 0x000fe20000000f00 */
[----:B------:R-:W4:Y:S01]  /*3b10*/  LDCU.64 UR4, c[0x0][0x890] ;  /* 0x00011200ff0477ac */ /* 0x000f220008000a00 */
[----:B------:R-:W-:Y:S01]  /*3b20*/  IMAD.MOV.U32 R28, RZ, RZ, RZ ;  /* 0x000000ffff1c7224 */ /* 0x000fe200078e00ff */
[----:B------:R-:W3:Y:S01]  /*3b30*/  LDC R24, c[0x0][0x370] ;  /* 0x0000dc00ff187b82 */ /* 0x000ee20000000800 */
[----:B------:R-:W-:Y:S01]  /*3b40*/  UMOV UR7, 0x400 ;  /* 0x0000040000077882 */ /* 0x000fe20000000000 */
[----:B------:R-:W-:-:S02]  /*3b50*/  UPLOP3.LUT UP1, UPT, UPT, UPT, UPT, 0x40, 0x4 ;  /* 0x000000000004789c */ /* 0x000fc40003f2e870 */
[----:B------:R-:W-:-:S04]  /*3b60*/  ULEA UR7, UR37, UR7, 0x18 ;  /* 0x0000000725077291 */ /* 0x000fc8000f8ec0ff */
[----:B------:R-:W3:Y:S01]  /*3b70*/  LDC R3, c[0x0][0xb0c] ;  /* 0x0002c300ff037b82 */ /* 0x000ee20000000800 */
[----:B------:R-:W-:Y:S02]  /*3b80*/  UIADD3 UR13, UPT, UPT, UR7, 0x78, URZ ;  /* 0x00000078070d7890 */ /* 0x000fe4000fffe0ff */
[----:B--2---:R-:W-:Y:S02]  /*3b90*/  UISETP.NE.U32.AND UP2, UPT, UR8, URZ, UPT ;  /* 0x000000ff0800728c */ /* 0x004fe4000bf45070 */
[----:B------:R-:W-:Y:S02]  /*3ba0*/  UIADD3 UR33, UPT, UPT, UR7, 0x60, URZ ;  /* 0x0000006007217890 */ /* 0x000fe4000fffe0ff */
[----:B----4-:R-:W-:Y:S01]  /*3bb0*/  UISETP.NE.U32.AND UP3, UPT, UR4, URZ, UPT ;  /* 0x000000ff0400728c */ /* 0x010fe2000bf65070 */
[----:B------:R-:W2:Y:S01]  /*3bc0*/  LDC R18, c[0x0][0xb20] ;  /* 0x0002c800ff127b82 */ /* 0x000ea20000000800 */
[----:B-1----:R-:W-:Y:S01]  /*3bd0*/  ISETP.NE.AND P1, PT, R0, 0x1, PT ;  /* 0x000000010000780c */ /* 0x002fe20003f25270 */
[----:B------:R-:W-:-:S02]  /*3be0*/  UISETP.NE.AND.EX UP2, UPT, UR9, URZ, UPT, UP2 ;  /* 0x000000ff0900728c */ /* 0x000fc4000bf45320 */
[----:B------:R-:W-:Y:S02]  /*3bf0*/  UIADD3 UR25, UPT, UPT, UR7, 0x68, URZ ;  /* 0x0000006807197890 */ /* 0x000fe4000fffe0ff */
[----:B------:R-:W-:Y:S02]  /*3c00*/  UIADD3 UR17, UPT, UPT, UR7, 0x70, URZ ;  /* 0x0000007007117890 */ /* 0x000fe4000fffe0ff */
[----:B------:R-:W1:Y:S01]  /*3c10*/  LDC.64 R30, c[0x0][0x348] ;  /* 0x0000d200ff1e7b82 */ /* 0x000e620000000a00 */
[----:B------:R-:W-:Y:S02]  /*3c20*/  UPRMT UR13, UR37, 0x654, UR13 ;  /* 0x00000654250d7896 */ /* 0x000fe4000800000d */
[----:B------:R-:W-:-:S05]  /*3c30*/  UISETP.NE.AND.EX UP3, UPT, UR5, URZ, UPT, UP3 ;  /* 0x000000ff0500728c */ /* 0x000fca000bf65330 */
[----:B------:R-:W4:Y:S08]  /*3c40*/  LDC.64 R16, c[0x0][0xb10] ;  /* 0x0002c400ff107b82 */ /* 0x000f300000000a00 */
[----:B------:R-:W1:Y:S08]  /*3c50*/  LDC.64 R6, c[0x0][0xb18] ;  /* 0x0002c600ff067b82 */ /* 0x000e700000000a00 */
[----:B------:R-:W1:Y:S08]  /*3c60*/  LDC.64 R4, c[0x0][0xb28] ;  /* 0x0002ca00ff047b82 */ /* 0x000e700000000a00 */
[----:B--23--:R-:W1:Y:S02]  /*3c70*/  LDC R19, c[0x0][0x374] ;  /* 0x0000dd00ff137b82 */ /* 0x00ce640000000800 */
.L_x_80:
[C---:B------:R-:W-:Y:S02]  /*3c80*/  LEA R0, R28.reuse, UR7, 0x3 ;  /* 0x000000071c007c11 */ /* 0x040fe4000f8e18ff */
[----:B------:R-:W-:Y:S02]  /*3c90*/  SHF.L.U32 R2, R27, 0x1f, RZ ;  /* 0x0000001f1b027819 */ /* 0x000fe400000006ff */
[----:B------:R-:W-:Y:S02]  /*3ca0*/  LEA R20, R28, UR7, 0x4 ;  /* 0x000000071c147c11 */ /* 0x000fe4000f8e20ff */
[----:B--2---:R-:W2:Y:S02]  /*3cb0*/  SYNCS.PHASECHK.TRANS64.TRYWAIT P0, [R0+URZ+0xb0], R2 ;  /* 0x0000b002000075a7 */ /* 0x004ea400080011ff */
[----:B--2---:R-:W-:Y:S05]  /*3cc0*/  @!P0 BRA `(.L_x_70) ;  /* 0x0000005800148947 */ /* 0x004fea0003800000 */
.L_x_164:
[----:B------:R-:W-:Y:S01]  /*3cd0*/  ISETP.GE.AND P0, PT, R40, 0x1, PT ;  /* 0x000000012800780c */ /* 0x000fe20003f06270 */
[----:B------:R-:W3:Y:S01]  /*3ce0*/  LDS.128 R20, [R20+0x140] ;  /* 0x0001400014147984 */ /* 0x000ee20000000c00 */
[----:B--2---:R-:W-:Y:S01]  /*3cf0*/  VIADD R0, R0, 0xc0 ;  /* 0x000000c000007836 */ /* 0x004fe20000000000 */
[----:B------:R-:W-:Y:S01]  /*3d00*/  @!PT LDS RZ, [RZ] ;  /* 0x00000000fffff984 */ /* 0x000fe20000000800 */
[----:B------:R-:W-:Y:S01]  /*3d10*/  @!PT LDS RZ, [RZ] ;  /* 0x00000000fffff984 */ /* 0x000fe20000000800 */
[----:B------:R-:W-:Y:S01]  /*3d20*/  @!PT LDS RZ, [RZ] ;  /* 0x00000000fffff984 */ /* 0x000fe20000000800 */
[----:B------:R-:W-:Y:S01]  /*3d30*/  @!PT LDS RZ, [RZ] ;  /* 0x00000000fffff984 */ /* 0x000fe20000000800 */
[----:B------:R2:W-:Y:S06]  /*3d40*/  MEMBAR.ALL.CTA ;  /* 0x0000000000007992 */ /* 0x0005ec0000008000 */
[----:B--2---:R-:W2:Y:S01]  /*3d50*/  FENCE.VIEW.ASYNC.S ;  /* 0x00000000000073c6 */ /* 0x004ea20000000000 */
[----:B------:R-:W-:Y:S04]  /*3d60*/  PRMT R0, RZ, 0x654, R0 ;  /* 0x00000654ff007816 */ /* 0x000fe80000000000 */
[----:B--2---:R2:W-:Y:S01]  /*3d70*/  SYNCS.ARRIVE.TRANS64.RED.A1T0 RZ, [R0+URZ], RZ ;  /* 0x000000ff00ff79a7 */ /* 0x0045e200081004ff */
[----:B---3--:R-:W-:Y:S11]  /*3d80*/  LOP3.LUT P3, RZ, R22, 0x1, RZ, 0xc0, !PT ;  /* 0x0000000116ff7812 */ /* 0x008ff6000786c0ff */
[----:B------:R-:W-:Y:S02]  /*3d90*/  @!UPT UIADD3 URZ, UPT, UPT, URZ, URZ, URZ ;  /* 0x000000fffffff290 */ /* 0x000fe4000fffe0ff */
[----:B------:R-:W-:Y:S02]  /*3da0*/  @P3 MOV R11, R20 ;  /* 0x00000014000b3202 */ /* 0x000fe40000000f00 */
[----:B------:R-:W-:Y:S01]  /*3db0*/  @P3 LOP3.LUT R10, R21, 0xffff, RZ, 0xc0, !PT ;  /* 0x0000ffff150a3812 */ /* 0x000fe200078ec0ff */
[----:B--2---:R-:W-:Y:S06]  /*3dc0*/  @!P0 BRA `(.L_x_71) ;  /* 0x0000000000a48947 */ /* 0x004fec0003800000 */
[-C--:B-1----:R-:W-:Y:S01]  /*3dd0*/  IMAD.HI.U32 R0, R19, R7.reuse, RZ ;  /* 0x0000000713007227 */ /* 0x082fe200078e00ff */
[----:B------:R-:W-:Y:S02]  /*3de0*/  ISETP.NE.AND P0, PT, R6, 0x1, PT ;  /* 0x000000010600780c */ /* 0x000fe40003f05270 */
[----:B------:R-:W-:Y:S01]  /*3df0*/  ISETP.NE.AND P2, PT, R40, 0x1, PT ;  /* 0x000000012800780c */ /* 0x000fe20003f45270 */
[----:B----4-:R-:W-:Y:S01]  /*3e00*/  IMAD.HI.U32 R9, R24, R16, RZ ;  /* 0x0000001018097227 */ /* 0x010fe200078e00ff */
[----:B------:R-:W-:Y:S02]  /*3e10*/  SHF.R.U32.HI R0, RZ, R18, R0 ;  /* 0x00000012ff007219 */ /* 0x000fe40000011600 */
[----:B------:R-:W-:Y:S01]  /*3e20*/  ISETP.NE.AND P4, PT, R3, 0x1, PT ;  /* 0x000000010300780c */ /* 0x000fe20003f85270 */
[----:B------:R-:W-:Y:S01]  /*3e30*/  IMAD.HI.U32 R13, R10, R7, RZ ;  /* 0x000000070a0d7227 */ /* 0x000fe200078e00ff */
[----:B------:R-:W-:Y:S02]  /*3e40*/  SHF.R.U32.HI R9, RZ, R17, R9 ;  /* 0x00000011ff097219 */ /* 0x000fe40000011609 */
[----:B------:R-:W-:Y:S01]  /*3e50*/  SEL R0, R19, R0, !P0 ;  /* 0x0000000013007207 */ /* 0x000fe20004000000 */
[----:B------:R-:W-:Y:S01]  /*3e60*/  IMAD.HI.U32 R12, R11, R16, RZ ;  /* 0x000000100b0c7227 */ /* 0x000fe200078e00ff */
[----:B------:R-:W-:Y:S03]  /*3e70*/  SEL R9, R24, R9, !P4 ;  /* 0x0000000918097207 */ /* 0x000fe60006000000 */
[-C--:B------:R-:W-:Y:S01]  /*3e80*/  IMAD.HI.U32 R8, R0, R4.reuse, RZ ;  /* 0x0000000400087227 */ /* 0x080fe200078e00ff */
[----:B------:R-:W-:Y:S03]  /*3e90*/  SHF.R.U32.HI R12, RZ, R17, R12 ;  /* 0x00000011ff0c7219 */ /* 0x000fe6000001160c */
[----:B------:R-:W-:Y:S01]  /*3ea0*/  IMAD.HI.U32 R2, R9, R4, RZ ;  /* 0x0000000409027227 */ /* 0x000fe200078e00ff */
[-C--:B------:R-:W-:Y:S02]  /*3eb0*/  @P2 SHF.R.U32.HI R0, RZ, R5.reuse, R8 ;  /* 0x00000005ff002219 */ /* 0x080fe40000011608 */
[----:B------:R-:W-:Y:S02]  /*3ec0*/  SHF.R.U32.HI R8, RZ, R18, R13 ;  /* 0x00000012ff087219 */ /* 0x000fe4000001160d */
[----:B------:R-:W-:Y:S01]  /*3ed0*/  @P2 SHF.R.U32.HI R9, RZ, R5, R2 ;  /* 0x00000005ff092219 */ /* 0x000fe20000011602 */
[----:B------:R-:W-:Y:S01]  /*3ee0*/  IMAD R0, R40, R0, RZ ;  /* 0x0000000028007224 */ /* 0x000fe200078e02ff */
[----:B------:R-:W-:Y:S02]  /*3ef0*/  SEL R8, R10, R8, !P0 ;  /* 0x000000080a087207 */ /* 0x000fe40004000000 */
[----:B------:R-:W-:Y:S01]  /*3f00*/  SEL R2, R11, R12, !P4 ;  /* 0x0000000c0b027207 */ /* 0x000fe20006000000 */
[----:B------:R-:W-:Y:S01]  /*3f10*/  IMAD R12, R40, R9, RZ ;  /* 0x00000009280c7224 */ /* 0x000fe200078e02ff */
[C---:B------:R-:W-:Y:S01]  /*3f20*/  ISETP.GE.AND P0, PT, R8.reuse, R0, PT ;  /* 0x000000000800720c */ /* 0x040fe20003f06270 */
[----:B------:R-:W-:Y:S03]  /*3f30*/  IMAD.HI.U32 R0, R8, R4, RZ ;  /* 0x0000000408007227 */ /* 0x000fe600078e00ff */
[----:B------:R-:W-:Y:S02]  /*3f40*/  ISETP.GE.OR P0, PT, R2, R12, P0 ;  /* 0x0000000c0200720c */ /* 0x000fe40000706670 */
[-C--:B------:R-:W-:Y:S04]  /*3f50*/  SHF.R.U32.HI R0, RZ, R5.reuse, R0 ;  /* 0x00000005ff007219 */ /* 0x080fe80000011600 */
[----:B------:R-:W-:Y:S05]  /*3f60*/  SEL R13, R8, R0, !P2 ;  /* 0x00000000080d7207 */ /* 0x000fea0005000000 */
[----:B------:R-:W-:Y:S02]  /*3f70*/  IMAD.MOV R12, RZ, RZ, -R13 ;  /* 0x000000ffff0c7224 */ /* 0x000fe400078e0a0d */
[----:B------:R-:W-:Y:S04]  /*3f80*/  @!P0 IMAD.HI.U32 R0, R2, R4, RZ ;  /* 0x0000000402008227 */ /* 0x000fe800078e00ff */
[----:B------:R-:W-:Y:S01]  /*3f90*/  IMAD R12, R40, R12, R8 ;  /* 0x0000000c280c7224 */ /* 0x000fe200078e0208 */
[----:B------:R-:W-:Y:S04]  /*3fa0*/  @!P0 SHF.R.U32.HI R0, RZ, R5, R0 ;  /* 0x00000005ff008219 */ /* 0x000fe80000011600 */
[----:B------:R-:W-:Y:S04]  /*3fb0*/  @!P0 SEL R0, R2, R0, !P2 ;  /* 0x0000000002008207 */ /* 0x000fe80005000000 */
[----:B------:R-:W-:Y:S01]  /*3fc0*/  @!P0 IADD3 R13, PT, PT, R13, -R0, RZ ;  /* 0x800000000d0d8210 */ /* 0x000fe20007ffe0ff */
[----:B------:R-:W-:Y:S01]  /*3fd0*/  @!P0 IMAD R0, R9, R12, R0 ;  /* 0x0000000c09008224 */ /* 0x000fe200078e0200 */
[----:B------:R-:W-:Y:S01]  /*3fe0*/  IADD3 R9, PT, PT, -R8, RZ, RZ ;  /* 0x000000ff08097210 */ /* 0x000fe20007ffe1ff */
[--C-:B------:R-:W-:Y:S02]  /*3ff0*/  IMAD.MOV R12, RZ, RZ, -R2.reuse ;  /* 0x000000ffff0c7224 */ /* 0x100fe400078e0a02 */
[----:B------:R-:W-:Y:S02]  /*4000*/  @!P0 IMAD R8, R13, R40, R2 ;  /* 0x000000280d088224 */ /* 0x000fe400078e0202 */
[----:B------:R-:W-:Y:S02]  /*4010*/  @!P0 IMAD.MOV.U32 R2, RZ, RZ, R0 ;  /* 0x000000ffff028224 */ /* 0x000fe400078e0000 */
[----:B------:R-:W-:Y:S02]  /*4020*/  IMAD R11, R3, R12, R11 ;  /* 0x0000000c030b7224 */ /* 0x000fe400078e020b */
[----:B------:R-:W-:Y:S02]  /*4030*/  IMAD R10, R6, R9, R10 ;  /* 0x00000009060a7224 */ /* 0x000fe400078e020a */
[----:B------:R-:W-:Y:S02]  /*4040*/  IMAD R11, R2, R3, R11 ;  /* 0x00000003020b7224 */ /* 0x000fe400078e020b */
[----:B------:R-:W-:Y:S02]  /*4050*/  IMAD R10, R8, R6, R10 ;  /* 0x00000006080a7224 */ /* 0x000fe400078e020a */
.L_x_71:
[----:B------:R-:W-:Y:S05]  /*4060*/  BRA.U UP1, `(.L_x_72) ;  /* 0x0000000101107547 */ /* 0x000fea000b800000 */
[----:B------:R-:W-:Y:S04]  /*4070*/  MOV R2, UR6 ;  /* 0x0000000600027c02 */ /* 0x000fe80008000f00 */
[----:B------:R-:W-:Y:S04]  /*4080*/  SHF.L.U32 R2, R2, 0x1f, RZ ;  /* 0x0000001f02027819 */ /* 0x000fe800000006ff */
[----:B------:R-:W2:Y:S02]  /*4090*/  SYNCS.PHASECHK.TRANS64.TRYWAIT P0, [UR7+0xa8], R2 ;  /* 0x0000a802ff0075a7 */ /* 0x000ea40008001107 */
[----:B--2---:R-:W-:Y:S05]  /*40a0*/  @!P0 BRA `(.L_x_73) ;  /* 0x0000005400308947 */ /* 0x004fea0003800000 */
.L_x_72:
[----:B------:R-:W-:Y:S02]  /*40b0*/  R2UR UR35, R15 ;  /* 0x000000000f2372ca */ /* 0x000fe400000e0000 */
[----:B------:R-:W-:Y:S02]  /*40c0*/  R2UR UR34, R14 ;  /* 0x000000000e2272ca */ /* 0x000fe400000e0000 */
[----:B------:R-:W-:Y:S02]  /*40d0*/  ISETP.NE.U32.AND P2, PT, RZ, UR4, PT ;  /* 0x00000004ff007c0c */ /* 0x000fe4000bf45070 */
[----:B------:R-:W-:Y:S02]  /*40e0*/  SHF.L.U32 R14, R29, 0x1f, RZ ;  /* 0x0000001f1d0e7819 */ /* 0x000fe400000006ff */
[----:B------:R-:W-:Y:S05]  /*40f0*/  ISETP.NE.AND.EX P2, PT, RZ, UR5, PT, P2 ;  /* 0x00000005ff007c0c */ /* 0x000fea000bf45320 */
[----:B------:R-:W-:Y:S02]  /*4100*/  USHF.L.U32 UR35, UR35, 0x7, URZ ;  /* 0x0000000723237899 */ /* 0x000fe400080006ff */
[----:B------:R-:W-:Y:S01]  /*4110*/  USHF.L.U32 UR34, UR34, 0x7, URZ ;  /* 0x0000000722227899 */ /* 0x000fe200080006ff */
[----:B------:R-:W-:Y:S11]  /*4120*/  BRA.U !UP3, `(.L_x_74) ;  /* 0x000000010b347547 */ /* 0x000ff6000b800000 */
[----:B------:R-:W-:Y:S01]  /*4130*/  UPLOP3.LUT UP0, UPT, UPT, UPT, UP2, 0x80, 0x8 ;  /* 0x000000000008789c */ /* 0x000fe20003f0f020 */
[----:B--2---:R-:W-:Y:S02]  /*4140*/  HFMA2 R0, -RZ, RZ, 0, 5.9604644775390625e-08 ;  /* 0x00000001ff007431 */ /* 0x004fe400000001ff */
[----:B------:R-:W-:Y:S03]  /*4150*/  IMAD.MOV.U32 R88, RZ, RZ, 0x1 ;  /* 0x00000001ff587424 */ /* 0x000fe600078e00ff */
[----:B------:R-:W-:Y:S05]  /*4160*/  PLOP3.LUT P0, PT, PT, PT, UP0, 0x80, 0x8 ;  /* 0x000000000008781c */ /* 0x000fea0003f0f008 */
[----:B------:R-:W2:Y:S01]  /*4170*/  @UP0 LDCU.64 UR10, c[0x0][0x888] ;  /* 0x00011100ff0a07ac */ /* 0x000ea20008000a00 */
[----:B------:R-:W-:Y:S07]  /*4180*/  @UP0 UIMAD UR8, UR36, UR4, URZ ;  /* 0x00000004240802a4 */ /* 0x000fee000f8e02ff */
[----:B------:R-:W-:Y:S01]  /*4190*/  @!P0 PRMT R88, R0, 0x7610, R88 ;  /* 0x0000761000588816 */ /* 0x000fe20000000058 */
[----:B--2---:R-:W-:Y:S03]  /*41a0*/  @UP0 UIMAD.WIDE UR10, UR8, 0x4, UR10 ;  /* 0x00000004080a08a5 */ /* 0x004fe6000f8e020a */
[----:B------:R-:W2:Y:S03]  /*41b0*/  @!UP0 LDCU UR8, c[0x0][0x880] ;  /* 0x00011000ff0887ac */ /* 0x000ea60008000800 */
[----:B------:R-:W-:Y:S01]  /*41c0*/  IMAD.U32 R8, RZ, RZ, UR10 ;  /* 0x0000000aff087e24 */ /* 0x000fe2000f8e00ff */
[----:B------:R-:W-:Y:S05]  /*41d0*/  MOV R9, UR11 ;  /* 0x0000000b00097c02 */ /* 0x000fea0008000f00 */
[----:B-----5:R3:W5:Y:S02]  /*41e0*/  @P0 LDG.E R49, desc[UR46][R8.64] ;  /* 0x0000002e08310981 */ /* 0x020764000c1e1900 */
[----:B--23--:R-:W-:Y:S07]  /*41f0*/  @!P0 IMAD.U32 R49, RZ, RZ, UR8 ;  /* 0x00000008ff318e24 */ /* 0x00cfee000f8e00ff */
.L_x_74:
[----:B-----5:R-:W-:Y:S01]  /*4200*/  @!P2 FSETP.EQ.AND P0, PT, R49, RZ, PT ;  /* 0x000000ff3100a20b */ /* 0x020fe20003f02000 */
[----:B------:R-:W-:Y:S01]  /*4210*/  @!UPT UIADD3 URZ, UPT, UPT, URZ, URZ, URZ ;  /* 0x000000fffffff290 */ /* 0x000fe2000fffe0ff */
[----:B------:R-:W-:Y:S11]  /*4220*/  @!P2 BRA `(.L_x_75) ;  /* 0x000000000014a947 */ /* 0x000ff60003800000 */
[----:B------:R-:W-:Y:S02]  /*4230*/  LOP3.LUT P2, RZ, R88, 0xff, RZ, 0xc0, !PT ;  /* 0x000000ff58ff7812 */ /* 0x000fe4000784c0ff */
[----:B------:R-:W-:Y:S04]  /*4240*/  PLOP3.LUT P0, PT, PT, PT, UP0, 0x80, 0x8 ;  /* 0x000000000008781c */ /* 0x000fe80003f0f008 */
[----:B------:R-:W-:Y:S07]  /*4250*/  PLOP3.LUT P0, PT, P0, PT, PT, 0x8, 0x80 ;  /* 0x000000000080781c */ /* 0x000fee000070e170 */
[----:B------:R-:W-:Y:S11]  /*4260*/  @P2 FSETP.EQ.AND P0, PT, R49, RZ, PT ;  /* 0x000000ff3100220b */ /* 0x000ff60003f02000 */
[----:B------:R-:W-:Y:S02]  /*4270*/  @!UPT UIADD3 URZ, UPT, UPT, URZ, URZ, URZ ;  /* 0x000000fffffff290 */ /* 0x000fe4000fffe0ff */
.L_x_75:
[----:B------:R-:W3:Y:S01]  /*4280*/  SYNCS.PHASECHK.TRANS64.TRYWAIT P2, [UR7+0x80], R14 ;  /* 0x0000800eff0075a7 */ /* 0x000ee20008041107 */
[----:B------:R-:W-:Y:S04]  /*4290*/  ELECT P4, URZ, PT ;  /* 0x0000000000ff782f */ /* 0x000fe80003880000 */
[----:B------:R-:W-:Y:S11]  /*42a0*/  PLOP3.LUT P4, PT, P0, P4, PT, 0xf2, 0x2f ;  /* 0x00000000002f781c */ /* 0x000ff60000789e72 */
[----:B------:R-:W-:Y:S02]  /*42b0*/  @!UPT UIADD3 URZ, UPT, UPT, URZ, URZ, URZ ;  /* 0x000000fffffff290 */ /* 0x000fe4000fffe0ff */
[----:B-1----:R-:W-:Y:S05]  /*42c0*/  @!P4 IADD3 R8, P0, PT, R30, 0x580, RZ ;  /* 0x000005801e08c810 */ /* 0x002fea0007f1e0ff */
[----:B--2---:R-:W-:Y:S01]  /*42d0*/  @!P4 IMAD.X R2, RZ, RZ, R31, P0 ;  /* 0x000000ffff02c224 */ /* 0x004fe200000e061f */
[----:B---3--:R-:W-:Y:S07]  /*42e0*/  @!P2 BRA `(.L_x_76) ;  /* 0x0000005000b8a947 */ /* 0x008fee0003800000 */
.L_x_167:
[----:B------:R-:W-:Y:S01]  /*42f0*/  @!P4 R2UR UR8, R2 ;  /* 0x000000000208c2ca */ /* 0x000fe200000e0000 */
[----:B------:R-:W-:Y:S01]  /*4300*/  VOTEU.ALL UP1, P4 ;  /* 0x0000000000ff7886 */ /* 0x000fe20002020000 */
[----:B------:R-:W-:Y:S01]  /*4310*/  @!P4 R2UR UR9, R8 ;  /* 0x000000000809c2ca */ /* 0x000fe200000e0000 */
[----:B-1----:R-:W-:Y:S01]  /*4320*/  @!P4 IMAD.MOV.U32 R0, RZ, RZ, 0x2000 ;  /* 0x00002000ff00c424 */ /* 0x002fe200078e00ff */
[----:B------:R-:W-:Y:S01]  /*4330*/  UMOV UR10, 0x0 ;  /* 0x00000000000a7882 */ /* 0x000fe20000000000 */
[----:B------:R-:W-:Y:S01]  /*4340*/  UMOV UR11, 0x10000000 ;  /* 0x10000000000b7882 */ /* 0x000fe20000000000 */
[----:B------:R-:W-:Y:S01]  /*4350*/  @!UP1 UIADD3 UR32, UPT, UPT, UR7, 0x200, URZ ;  /* 0x0000020007209890 */ /* 0x000fe2000fffe0ff */
[----:B------:R-:W-:Y:S06]  /*4360*/  VOTEU.ALL UP1, P4 ;  /* 0x0000000000ff7886 */ /* 0x000fec0002020000 */
[----:B------:R-:W-:Y:S01]  /*4370*/  IMAD.U32 R9, RZ, RZ, UR8 ;  /* 0x00000008ff097e24 */ /* 0x000fe2000f8e00ff */
[----:B------:R-:W-:Y:S01]  /*4380*/  UPRMT UR8, UR37, 0x654, UR33 ;  /* 0x0000065425087896 */ /* 0x000fe20008000021 */
[----:B------:R-:W-:Y:S03]  /*4390*/  IMAD.U32 R8, RZ, RZ, UR9 ;  /* 0x00000009ff087e24 */ /* 0x000fe6000f8e00ff */
[----:B------:R-:W-:Y:S02]  /*43a0*/  @!P4 R2UR UR15, R9 ;  /* 0x00000000090fc2ca */ /* 0x000fe400000e0000 */
[----:B------:R-:W-:Y:S02]  /*43b0*/  @!P4 R2UR UR14, R8 ;  /* 0x00000000080ec2ca */ /* 0x000fe400000e0000 */
[----:B------:R-:W-:Y:S05]  /*43c0*/  @!P4 IADD3 R8, P0, PT, R30, 0x580, RZ ;  /* 0x000005801e08c810 */ /* 0x000fea0007f1e0ff */
[----:B------:R-:W-:Y:S06]  /*43d0*/  @!P4 IMAD.X R2, RZ, RZ, R31, P0 ;  /* 0x000000ffff02c224 */ /* 0x000fec00000e061f */
[----:B------:R1:W-:Y:S01]  /*43e0*/  @!UP1 UTMALDG.3D [UR32], [UR14], desc[UR10] ;  /* 0x00000a200e0095b4 */ /* 0x0003e20008011000 */
[----:B------:R1:W-:Y:S01]  /*43f0*/  @!P4 SYNCS.ARRIVE.TRANS64.RED.A0TR RZ, [UR7+0x60], R0 ;  /* 0x00006000ffffc9a7 */ /* 0x0003e20008300407 */
[----:B------:R-:W-:Y:S01]  /*4400*/  SYNCS.ARRIVE.TRANS64.RED.A1T0 RZ, [UR8], RZ ;  /* 0x000000ffffff79a7 */ /* 0x000fe20008100408 */
[----:B------:R-:W2:Y:S02]  /*4410*/  SYNCS.PHASECHK.TRANS64.TRYWAIT P2, [UR7+0x88], R14 ;  /* 0x0000880eff0075a7 */ /* 0x000ea40008041107 */
[----:B-12---:R-:W-:Y:S05]  /*4420*/  @!P2 BRA `(.L_x_77) ;  /* 0x000000500080a947 */ /* 0x006fea0003800000 */
.L_x_169:
[----:B------:R-:W-:Y:S01]  /*4430*/  @!P4 R2UR UR8, R2 ;  /* 0x000000000208c2ca */ /* 0x000fe200000e0000 */
[----:B------:R-:W-:Y:S01]  /*4440*/  VOTEU.ALL UP1, P4 ;  /* 0x0000000000ff7886 */ /* 0x000fe20002020000 */
[----:B------:R-:W-:Y:S01]  /*4450*/  @!P4 R2UR UR9, R8 ;  /* 0x000000000809c2ca */ /* 0x000fe200000e0000 */
[----:B-1----:R-:W-:Y:S01]  /*4460*/  @!P4 IMAD.MOV.U32 R0, RZ, RZ, 0x2000 ;  /* 0x00002000ff00c424 */ /* 0x002fe200078e00ff */
[----:B------:R-:W-:Y:S01]  /*4470*/  UMOV UR10, 0x0 ;  /* 0x00000000000a7882 */ /* 0x000fe20000000000 */
[----:B------:R-:W-:Y:S01]  /*4480*/  UMOV UR11, 0x10000000 ;  /* 0x10000000000b7882 */ /* 0x000fe20000000000 */
[----:B------:R-:W-:Y:S02]  /*4490*/  @!UP1 UIADD3 UR26, UPT, UPT, UR34, 0x20, URZ ;  /* 0x00000020221a9890 */ /* 0x000fe4000fffe0ff */
[----:B------:R-:W-:Y:S01]  /*44a0*/  @!UP1 UIADD3 UR24, UPT, UPT, UR7, 0x2200, URZ ;  /* 0x0000220007189890 */ /* 0x000fe2000fffe0ff */
[----:B------:R-:W-:Y:S01]  /*44b0*/  VOTEU.ALL UP1, P4 ;  /* 0x0000000000ff7886 */ /* 0x000fe20002020000 */
[----:B------:R-:W-:Y:S01]  /*44c0*/  UMOV UR27, UR35 ;  /* 0x00000023001b7c82 */ /* 0x000fe20008000000 */
[----:B------:R-:W-:Y:S02]  /*44d0*/  UMOV UR28, UR36 ;  /* 0x00000024001c7c82 */ /* 0x000fe40008000000 */
        /* <DEDUP_REMOVED lines=12> */
.L_x_171:
[----:B------:R-:W2:Y:S01]  /*45a0*/  LDC.64 R12, c[0x0][0xb18] ;  /* 0x0002c600ff0c7b82 */ /* 0x000ea20000000a00 */
[----:B------:R-:W-:Y:S01]  /*45b0*/  @!P4 R2UR UR8, R2 ;  /* 0x000000000208c2ca */ /* 0x000fe200000e0000 */
[----:B------:R-:W-:Y:S01]  /*45c0*/  VOTEU.ALL UP1, P4 ;  /* 0x0000000000ff7886 */ /* 0x000fe20002020000 */
[----:B------:R-:W-:Y:S01]  /*45d0*/  @!P4 R2UR UR9, R8 ;  /* 0x000000000809c2ca */ /* 0x000fe200000e0000 */
[----:B-1----:R-:W-:Y:S01]  /*45e0*/  @!P4 IMAD.MOV.U32 R0, RZ, RZ, 0x2000 ;  /* 0x00002000ff00c424 */ /* 0x002fe200078e00ff */
[----:B------:R-:W-:Y:S03]  /*45f0*/  UMOV UR10, 0x0 ;  /* 0x00000000000a7882 */ /* 0x000fe60000000000 */
[----:B------:R-:W1:Y:S01]  /*4600*/  @!P1 LDC R2, c[0x0][0xb0c] ;  /* 0x0002c300ff029b82 */ /* 0x000e620000000800 */
[----:B------:R-:W-:Y:S01]  /*4610*/  @!UP1 UIADD3 UR18, UPT, UPT, UR34, 0x40, URZ ;  /* 0x0000004022129890 */ /* 0x000fe2000fffe0ff */
[----:B------:R-:W-:Y:S01]  /*4620*/  @P3 SHF.R.U32.HI R26, RZ, 0x10, R21 ;  /* 0x00000010ff1a3819 */ /* 0x000fe20000011615 */
[----:B------:R-:W-:Y:S01]  /*4630*/  @!UP1 UIADD3 UR16, UPT, UPT, UR7, 0x4200, URZ ;  /* 0x0000420007109890 */ /* 0x000fe2000fffe0ff */
[----:B------:R-:W-:Y:S01]  /*4640*/  VIADD R28, R28, 0x1 ;  /* 0x000000011c1c7836 */ /* 0x000fe20000000000 */
[----:B------:R-:W-:Y:S01]  /*4650*/  VOTEU.ALL UP1, P4 ;  /* 0x0000000000ff7886 */ /* 0x000fe20002020000 */
[----:B------:R-:W-:Y:S01]  /*4660*/  UMOV UR11, 0x10000000 ;  /* 0x10000000000b7882 */ /* 0x000fe20000000000 */
[----:B------:R-:W-:Y:S01]  /*4670*/  UMOV UR19, UR35 ;  /* 0x0000002300137c82 */ /* 0x000fe20008000000 */
[----:B------:R-:W-:Y:S01]  /*4680*/  IMAD.U32 R9, RZ, RZ, UR8 ;  /* 0x00000008ff097e24 */ /* 0x000fe2000f8e00ff */
[----:B------:R-:W-:Y:S01]  /*4690*/  UMOV UR20, UR36 ;  /* 0x0000002400147c82 */ /* 0x000fe20008000000 */
[----:B------:R-:W-:Y:S01]  /*46a0*/  IMAD.U32 R8, RZ, RZ, UR9 ;  /* 0x00000009ff087e24 */ /* 0x000fe2000f8e00ff */
[----:B------:R-:W-:Y:S02]  /*46b0*/  UPRMT UR8, UR37, 0x654, UR17 ;  /* 0x0000065425087896 */ /* 0x000fe40008000011 */
[----:B------:R-:W-:Y:S02]  /*46c0*/  @!P4 R2UR UR15, R9 ;  /* 0x00000000090fc2ca */ /* 0x000fe400000e0000 */
[----:B------:R-:W-:Y:S02]  /*46d0*/  @!P4 R2UR UR14, R8 ;  /* 0x00000000080ec2ca */ /* 0x000fe400000e0000 */
[----:B------:R-:W3:Y:S11]  /*46e0*/  LDC.64 R8, c[0x0][0xb10] ;  /* 0x0002c400ff087b82 */ /* 0x000ef60000000a00 */
[----:B------:R1:W-:Y:S01]  /*46f0*/  @!UP1 UTMALDG.3D [UR16], [UR14], desc[UR10] ;  /* 0x00000a100e0095b4 */ /* 0x0003e20008011000 */
[----:B------:R5:W-:Y:S01]  /*4700*/  @!P4 SYNCS.ARRIVE.TRANS64.RED.A0TR RZ, [UR7+0x70], R0 ;  /* 0x00007000ffffc9a7 */ /* 0x000be20008300407 */
[C---:B---3--:R-:W-:Y:S01]  /*4710*/  @!P1 IMAD.HI.U32 R8, R11.reuse, R8, RZ ;  /* 0x000000080b089227 */ /* 0x048fe200078e00ff */
[----:B--2---:R-:W-:Y:S02]  /*4720*/  @!P1 ISETP.NE.AND P0, PT, R12, 0x1, PT ;  /* 0x000000010c00980c */ /* 0x004fe40003f05270 */
[----:B-1----:R-:W-:Y:S01]  /*4730*/  @!P1 ISETP.NE.AND P2, PT, R2, 0x1, PT ;  /* 0x000000010200980c */ /* 0x002fe20003f45270 */
[----:B------:R-:W-:Y:S01]  /*4740*/  SYNCS.ARRIVE.TRANS64.RED.A1T0 RZ, [UR8], RZ ;  /* 0x000000ffffff79a7 */ /* 0x000fe20008100408 */
[C---:B------:R-:W-:Y:S01]  /*4750*/  @!P1 IMAD.HI.U32 R13, R10.reuse, R13, RZ ;  /* 0x0000000d0a0d9227 */ /* 0x040fe200078e00ff */
[----:B------:R-:W-:Y:S04]  /*4760*/  @!P1 SHF.R.U32.HI R8, RZ, R9, R8 ;  /* 0x00000009ff089219 */ /* 0x000fe80000011608 */
[----:B------:R-:W-:Y:S01]  /*4770*/  @!P1 SEL R8, R11, R8, !P2 ;  /* 0x000000080b089207 */ /* 0x000fe20005000000 */
[----:B------:R-:W1:Y:S01]  /*4780*/  SYNCS.PHASECHK.TRANS64.TRYWAIT P5, [UR7+0x98], R14 ;  /* 0x0000980eff0075a7 */ /* 0x000e6200080a1107 */
[----:B-----5:R-:W2:Y:S02]  /*4790*/  @!P1 LDC R0, c[0x0][0xb20] ;  /* 0x0002c800ff009b82 */ /* 0x020ea40000000800 */
[----:B--2---:R-:W-:Y:S04]  /*47a0*/  @!P1 SHF.R.U32.HI R0, RZ, R0, R13 ;  /* 0x00000000ff009219 */ /* 0x004fe8000001160d */
[----:B------:R-:W-:Y:S05]  /*47b0*/  @!P1 SEL R9, R10, R0, !P0 ;  /* 0x000000000a099207 */ /* 0x000fea0004000000 */
[----:B------:R-:W-:Y:S02]  /*47c0*/  @!P1 IMAD.IADD R0, R9, 0x1, -R8 ;  /* 0x0000000109009824 */ /* 0x000fe400078e0a08 */
[----:B------:R-:W-:Y:S02]  /*47d0*/  @!P1 IMAD.IADD R8, R8, 0x1, -R9 ;  /* 0x0000000108089824 */ /* 0x000fe400078e0a09 */
[----:B------:R-:W-:Y:S02]  /*47e0*/  @!P1 IMAD R11, R0, R2, R11 ;  /* 0x00000002000b9224 */ /* 0x000fe400078e020b */
[----:B------:R-:W-:Y:S01]  /*47f0*/  @!P1 IMAD R10, R8, R12, R10 ;  /* 0x0000000c080a9224 */ /* 0x000fe200078e020a */
[----:B-1----:R-:W-:Y:S06]  /*4800*/  @!P5 BRA `(.L_x_79) ;  /* 0x0000004c00b8d947 */ /* 0x002fec0003800000 */
.L_x_173:
[----:B------:R-:W-:Y:S01]  /*4810*/  @!P4 IADD3 R2, P0, PT, R30, 0x580, RZ ;  /* 0x000005801e02c810 */ /* 0x000fe20007f1e0ff */
[----:B------:R-:W-:Y:S01]  /*4820*/  VOTEU.ALL UP1, P4 ;  /* 0x0000000000ff7886 */ /* 0x000fe20002020000 */
[----:B------:R-:W-:Y:S01]  /*4830*/  UMOV UR18, 0x0 ;  /* 0x0000000000127882 */ /* 0x000fe20000000000 */
[----:B------:R-:W-:Y:S01]  /*4840*/  UMOV UR19, 0x10000000 ;  /* 0x1000000000137882 */ /* 0x000fe20000000000 */
[----:B------:R-:W-:Y:S01]  /*4850*/  @!P4 R2UR UR9, R2 ;  /* 0x000000000209c2ca */ /* 0x000fe200000e0000 */
[----:B-1----:R-:W-:Y:S01]  /*4860*/  @!P4 IMAD.X R0, RZ, RZ, R31, P0 ;  /* 0x000000ffff00c224 */ /* 0x002fe200000e061f */
[----:B------:R-:W-:Y:S01]  /*4870*/  @!UP1 UIADD3 UR10, UPT, UPT, UR34, 0x60, URZ ;  /* 0x00000060220a9890 */ /* 0x000fe2000fffe0ff */
[----:B------:R-:W-:Y:S01]  /*4880*/  ISETP.NE.AND P0, PT, R28, 0x2, PT ;  /* 0x000000021c00780c */ /* 0x000fe20003f05270 */
[----:B------:R-:W-:Y:S01]  /*4890*/  UMOV UR11, UR35 ;  /* 0x00000023000b7c82 */ /* 0x000fe20008000000 */
[----:B------:R-:W-:Y:S01]  /*48a0*/  UMOV UR12, UR36 ;  /* 0x00000024000c7c82 */ /* 0x000fe20008000000 */
[----:B------:R-:W-:Y:S01]  /*48b0*/  @!P4 R2UR UR8, R0 ;  /* 0x000000000008c2ca */ /* 0x000fe200000e0000 */
[----:B------:R-:W-:Y:S01]  /*48c0*/  IMAD.IADD R14, R10, 0x1, R86 ;  /* 0x000000010a0e7824 */ /* 0x000fe200078e0256 */
[----:B------:R-:W-:Y:S01]  /*48d0*/  @P3 R2UR UR36, R26 ;  /* 0x000000001a2432ca */ /* 0x000fe200000e0000 */
[----:B------:R-:W-:Y:S01]  /*48e0*/  IMAD.IADD R15, R11, 0x1, R87 ;  /* 0x000000010b0f7824 */ /* 0x000fe200078e0257 */
[----:B------:R-:W-:Y:S02]  /*48f0*/  SEL R0, RZ, 0x1, P0 ;  /* 0x00000001ff007807 */ /* 0x000fe40000000000 */
[----:B------:R-:W-:Y:S01]  /*4900*/  LOP3.LUT R29, R29, 0x1, RZ, 0x3c, !PT ;  /* 0x000000011d1d7812 */ /* 0x000fe200078e3cff */
[----:B------:R-:W-:Y:S01]  /*4910*/  IMAD.U32 R8, RZ, RZ, UR9 ;  /* 0x00000009ff087e24 */ /* 0x000fe2000f8e00ff */
[----:B------:R-:W-:Y:S01]  /*4920*/  @!UP1 UIADD3 UR9, UPT, UPT, UR7, 0x78, URZ ;  /* 0x0000007807099890 */ /* 0x000fe2000fffe0ff */
[----:B------:R-:W-:Y:S02]  /*4930*/  LOP3.LUT R27, R27, R0, RZ, 0x3c, !PT ;  /* 0x000000001b1b7212 */ /* 0x000fe400078e3cff */
[----:B------:R-:W-:Y:S02]  /*4940*/  SEL R28, R28, RZ, P0 ;  /* 0x000000ff1c1c7207 */ /* 0x000fe40000000000 */
[----:B------:R-:W-:Y:S01]  /*4950*/  IMAD.U32 R9, RZ, RZ, UR8 ;  /* 0x00000008ff097e24 */ /* 0x000fe2000f8e00ff */
[----:B------:R-:W-:Y:S01]  /*4960*/  @!P4 R2UR UR14, R8 ;  /* 0x00000000080ec2ca */ /* 0x000fe200000e0000 */
[----:B------:R-:W-:Y:S01]  /*4970*/  @!UP1 UIADD3 UR8, UPT, UPT, UR7, 0x6200, URZ ;  /* 0x0000620007089890 */ /* 0x000fe2000fffe0ff */
[----:B------:R-:W-:Y:S02]  /*4980*/  VOTEU.ALL UP1, P4 ;  /* 0x0000000000ff7886 */ /* 0x000fe40002020000 */
[----:B------:R-:W-:Y:S11]  /*4990*/  @!P4 R2UR UR15, R9 ;  /* 0x00000000090fc2ca */ /* 0x000ff600000e0000 */
[----:B------:R-:W-:Y:S02]  /*49a0*/  @!UPT UIADD3 URZ, UPT, UPT, URZ, URZ, URZ ;  /* 0x000000fffffff290 */ /* 0x000fe4000fffe0ff */
[----:B------:R2:W-:Y:S01]  /*49b0*/  @!UP1 UTMALDG.3D [UR8], [UR14], desc[UR18] ;  /* 0x000012080e0095b4 */ /* 0x0005e20008011000 */
[----:B------:R2:W-:Y:S01]  /*49c0*/  @!P4 SYNCS.ARRIVE.TRANS64.RED.A0TR RZ, [UR7+0x78], R25 ;  /* 0x00007819ffffc9a7 */ /* 0x0005e20008300407 */
[----:B------:R-:W-:Y:S01]  /*49d0*/  UPLOP3.LUT UP1, UPT, UPT, UPT, UPT, 0x80, 0x8 ;  /* 0x000000000008789c */ /* 0x000fe20003f2f070 */
[----:B------:R-:W-:Y:S01]  /*49e0*/  SYNCS.ARRIVE.TRANS64.RED.A1T0 RZ, [UR13], RZ ;  /* 0x000000ffffff79a7 */ /* 0x000fe2000810040d */
[----:B------:R-:W-:Y:S09]  /*49f0*/  @P3 BRA `(.L_x_80) ;  /* 0xfffffff000a03947 */ /* 0x000ff2000383ffff */
[----:B------:R-:W-:-:S04]  /*4a00*/  SHF.L.U32 R2, R29, 0x1f, RZ ;  /* 0x0000001f1d027819 */ /* 0x000fc800000006ff */
[----:B------:R-:W1:Y:S02]  /*4a10*/  SYNCS.PHASECHK.TRANS64.TRYWAIT P0, [UR7+0x80], R2 ;  /* 0x00008002ff0075a7 */ /* 0x000e640008001107 */
[----:B-1----:R-:W-:Y:S05]  /*4a20*/  @!P0 BRA `(.L_x_81) ;  /* 0x0000004c00488947 */ /* 0x002fea0003800000 */
.L_x_175:
[----:B------:R-:W3:Y:S02]  /*4a30*/  SYNCS.PHASECHK.TRANS64.TRYWAIT P0, [UR7+0x88], R2 ;  /* 0x00008802ff0075a7 */ /* 0x000ee40008001107 */
[----:B---3--:R-:W-:Y:S05]  /*4a40*/  @!P0 BRA `(.L_x_82) ;  /* 0x0000004c00588947 */ /* 0x008fea0003800000 */
.L_x_177:
[----:B------:R-:W3:Y:S02]  /*4a50*/  SYNCS.PHASECHK.TRANS64.TRYWAIT P0, [UR7+0x90], R2 ;  /* 0x00009002ff0075a7 */ /* 0x000ee40008001107 */
[----:B---3--:R-:W-:Y:S05]  /*4a60*/  @!P0 BRA `(.L_x_83) ;  /* 0x0000004c00688947 */ /* 0x008fea0003800000 */
.L_x_179:
[----:B-1----:R-:W-:-:S07]  /*4a70*/  MOV R0, UR7 ;  /* 0x0000000700007c02 */ /* 0x002fce0008000f00 */
.L_x_84:
[----:B-1----:R-:W-:-:S04]  /*4a80*/  SHF.L.U32 R2, R29, 0x1f, RZ ;  /* 0x0000001f1d027819 */ /* 0x002fc800000006ff */
[----:B------:R1:W3:Y:S03]  /*4a90*/  SYNCS.PHASECHK.TRANS64.TRYWAIT P0, [R0+URZ+0x98], R2 ;  /* 0x00009802000075a7 */ /* 0x0002e600080011ff */
[----:B---3--:R-:W-:Y:S05]  /*4aa0*/  @!P0 NANOSLEEP.SYNCS 0x989680 ;  /* 0x009896800000895d */ /* 0x008fea0003900000 */
[----:B------:R-:W3:Y:S02]  /*4ab0*/  @!P0 SYNCS.PHASECHK.TRANS64 P0, [R0+URZ+0x98], R2 ;  /* 0x00009802000085a7 */ /* 0x000ee400080010ff */
[----:B--23--:R-:W-:Y:S05]  /*4ac0*/  @P0 EXIT ;  /* 0x000000000000094d */ /* 0x00cfea0003800000 */
[----:B------:R-:W-:Y:S05]  /*4ad0*/  BRA `(.L_x_84) ;  /* 0xfffffffc00e87947 */ /* 0x000fea000383ffff */
.L_x_69:
[----:B------:R-:W-:-:S06]  /*4ae0*/  UISETP.GE.AND UP1, UPT, UR8, 0x4, UPT ;  /* 0x000000040800788c */ /* 0x000fcc000bf26270 */
[----:B------:R-:W-:-:S13]  /*4af0*/  PLOP3.LUT P0, PT, PT, PT, UP1, 0x80, 0x8 ;  /* 0x000000000008781c */ /* 0x000fda0003f0f018 */
[----:B------:R-:W-:Y:S05]  /*4b00*/  @!P0 EXIT ;  /* 0x000000000000894d */ /* 0x000fea0003800000 */
[----:B------:R-:W-:Y:S01]  /*4b10*/  BAR.SYNC.DEFER_BLOCKING 0x6, 0xa0 ;  /* 0x0182800000007b1d */ /* 0x000fe20000010000 */
[C---:B------:R-:W-:Y:S01]  /*4b20*/  IMAD.SHL.U32 R2, R101.reuse, 0x20, RZ ;  /* 0x0000002065027824 */ /* 0x040fe200078e00ff */
[C---:B------:R-:W-:Y:S01]  /*4b30*/  SHF.L.U32 R46, R101.reuse, 0x10, RZ ;  /* 0x00000010652e7819 */ /* 0x040fe200000006ff */
[C---:B------:R-:W-:Y:S01]  /*4b40*/  IMAD.SHL.U32 R100, R101.reuse, 0x4, RZ ;  /* 0x0000000465647824 */ /* 0x040fe200078e00ff */
[C---:B------:R-:W-:Y:S01]  /*4b50*/  LOP3.LUT R102, R101.reuse, 0x60, RZ, 0xc0, !PT ;  /* 0x0000006065667812 */ /* 0x040fe200078ec0ff */
[----:B------:R-:W-:Y:S01]  /*4b60*/  HFMA2 R97, -RZ, RZ, 0, 5.9604644775390625e-08 ;  /* 0x00000001ff617431 */ /* 0x000fe200000001ff */
[----:B------:R-:W-:Y:S02]  /*4b70*/  UMOV UR48, 0x400 ;  /* 0x0000040000307882 */ /* 0x000fe40000000000 */
[----:B------:R-:W1:Y:S01]  /*4b80*/  LDC R91, c[0x0][0x370] ;  /* 0x0000dc00ff5b7b82 */ /* 0x000e620000000800 */
[----:B------:R-:W-:Y:S01]  /*4b90*/  ULEA UR48, UR37, UR48, 0x18 ;  /* 0x0000003025307291 */ /* 0x000fe2000f8ec0ff */
[----:B------:R-:W-:Y:S01]  /*4ba0*/  LOP3.LUT R3, R2, 0xc0, RZ, 0xc0, !PT ;  /* 0x000000c002037812 */ /* 0x000fe200078ec0ff */
[----:B------:R-:W-:Y:S01]  /*4bb0*/  HFMA2 R95, -RZ, RZ, 0, 0 ;  /* 0x00000000ff5f7431 */ /* 0x000fe200000001ff */
[----:B------:R-:W-:Y:S01]  /*4bc0*/  LOP3.LUT R99, R101, 0x2, RZ, 0xc0, !PT ;  /* 0x0000000265637812 */ /* 0x000fe200078ec0ff */
[----:B------:R-:W-:Y:S01]  /*4bd0*/  UIADD3 UR4, UPT, UPT, UR48, 0x200, URZ ;  /* 0x0000020030047890 */ /* 0x000fe2000fffe0ff */
[----:B------:R-:W-:Y:S01]  /*4be0*/  LOP3.LUT R100, R3, 0x18, R100, 0xf8, !PT ;  /* 0x0000001803647812 */ /* 0x000fe200078ef864 */
[----:B------:R-:W-:Y:S01]  /*4bf0*/  IMAD.MOV.U32 R45, RZ, RZ, RZ ;  /* 0x000000ffff2d7224 */ /* 0x000fe200078e00ff */
[----:B------:R-:W2:Y:S01]  /*4c00*/  LDC R42, c[0x0][0xb0c] ;  /* 0x0002c300ff2a7b82 */ /* 0x000ea20000000800 */
[----:B------:R-:W-:Y:S01]  /*4c10*/  LOP3.LUT R46, R46, 0x600000, RZ, 0xc0, !PT ;  /* 0x006000002e2e7812 */ /* 0x000fe200078ec0ff */
[----:B------:R-:W-:Y:S01]  /*4c20*/  IMAD.MOV.U32 R105, RZ, RZ, RZ ;  /* 0x000000ffff697224 */ /* 0x000fe200078e00ff */
[----:B------:R-:W-:Y:S01]  /*4c30*/  LOP3.LUT R100, R100, 0xf20, R2, 0xf8, !PT ;  /* 0x00000f2064647812 */ /* 0x000fe200078ef802 */
[----:B------:R-:W-:Y:S01]  /*4c40*/  IMAD.U32 R93, RZ, RZ, UR4 ;  /* 0x00000004ff5d7e24 */ /* 0x000fe2000f8e00ff */
[----:B------:R-:W-:Y:S01]  /*4c50*/  LOP3.LUT R101, R101, 0x4, RZ, 0xc0, !PT ;  /* 0x0000000465657812 */ /* 0x000fe200078ec0ff */
[----:B------:R-:W4:Y:S01]  /*4c60*/  LDCU.64 UR52, c[0x0][0x348] ;  /* 0x00006900ff3477ac */ /* 0x000f220008000a00 */
[----:B------:R-:W-:Y:S01]  /*4c70*/  MOV R96, RZ ;  /* 0x000000ff00607202 */ /* 0x000fe20000000f00 */
[----:B------:R-:W1:Y:S01]  /*4c80*/  LDC R89, c[0x0][0xb20] ;  /* 0x0002c800ff597b82 */ /* 0x000e620000000800 */
[----:B------:R-:W3:Y:S01]  /*4c90*/  LDS R0, [UR48+0x160] ;  /* 0x00016030ff007984 */ /* 0x000ee20008000800 */
[----:B------:R-:W-:Y:S01]  /*4ca0*/  IMAD R100, R100, 0x2, R93 ;  /* 0x0000000264647824 */ /* 0x000fe200078e025d */
[----:B------:R-:W1:Y:S03]  /*4cb0*/  LDCU.64 UR38, c[0x0][0x888] ;  /* 0x00011100ff2677ac */ /* 0x000e660008000a00 */
[--C-:B------:R-:W-:Y:S01]  /*4cc0*/  IMAD R99, R99, -0x10, R100.reuse ;  /* 0xfffffff063637824 */ /* 0x100fe200078e0264 */
[----:B------:R-:W1:Y:S01]  /*4cd0*/  LDCU.64 UR44, c[0x0][0x890] ;  /* 0x00011200ff2c77ac */ /* 0x000e620008000a00 */
[----:B------:R-:W1:Y:S01]  /*4ce0*/  LDC R41, c[0x0][0xb30] ;  /* 0x0002cc00ff297b82 */ /* 0x000e620000000800 */
[----:B------:R-:W-:Y:S01]  /*4cf0*/  IMAD R98, R101, -0x10, R100 ;  /* 0xfffffff065627824 */ /* 0x000fe200078e0264 */
[----:B------:R-:W-:Y:S01]  /*4d00*/  UMOV UR49, URZ ;  /* 0x000000ff00317c82 */ /* 0x000fe20008000000 */
[----:B------:R-:W-:-:S05]  /*4d10*/  UMOV UR51, URZ ;  /* 0x000000ff00337c82 */ /* 0x000fca0008000000 */
[----:B------:R-:W1:Y:S08]  /*4d20*/  LDC.64 R84, c[0x0][0xb10] ;  /* 0x0002c400ff547b82 */ /* 0x000e700000000a00 */
[----:B------:R-:W1:Y:S08]  /*4d30*/  LDC.64 R38, c[0x0][0xb18] ;  /* 0x0002c600ff267b82 */ /* 0x000e700000000a00 */
[----:B------:R-:W1:Y:S08]  /*4d40*/  LDC.64 R36, c[0x0][0xb28] ;  /* 0x0002ca00ff247b82 */ /* 0x000e700000000a00 */
[----:B------:R-:W1:Y:S01]  /*4d50*/  LDC.64 R82, c[0x0][0x8b0] ;  /* 0x00022c00ff527b82 */ /* 0x000e620000000a00 */
[----:B---3--:R-:W-:-:S07]  /*4d60*/  IMAD.IADD R46, R0, 0x1, R46 ;  /* 0x00000001002e7824 */ /* 0x008fce00078e022e */
[----:B------:R-:W3:Y:S08]  /*4d70*/  LDC.64 R80, c[0x0][0x8a8] ;  /* 0x00022a00ff507b82 */ /* 0x000ef00000000a00 */
[----:B--2-4-:R-:W1:Y:S02]  /*4d80*/  LDC R90, c[0x0][0x374] ;  /* 0x0000dd00ff5a7b82 */ /* 0x014e640000000800 */
.L_x_128:
[----:B------:R-:W-:Y:S02]  /*4d90*/  LEA R0, R105, UR48, 0x3 ;  /* 0x0000003069007c11 */ /* 0x000fe4000f8e18ff */
[----:B------:R-:W-:Y:S02]  /*4da0*/  SHF.L.U32 R2, R95, 0x1f, RZ ;  /* 0x0000001f5f027819 */ /* 0x000fe400000006ff */
[----:B-1----:R-:W-:Y:S02]  /*4db0*/  LEA R16, R105, UR48, 0x4 ;  /* 0x0000003069107c11 */ /* 0x002fe4000f8e20ff */
[----:B------:R-:W2:Y:S02]  /*4dc0*/  SYNCS.PHASECHK.TRANS64.TRYWAIT P0, [R0+URZ+0xb0], R2 ;  /* 0x0000b002000075a7 */ /* 0x000ea400080011ff */
[----:B--23--:R-:W-:Y:S05]  /*4dd0*/  @!P0 BRA `(.L_x_85) ;  /* 0x0000004800a48947 */ /* 0x00cfea0003800000 */
.L_x_180:
[----:B------:R-:W4:Y:S01]  /*4de0*/  LDC.64 R10, c[0x0][0xb10] ;  /* 0x0002c400ff0a7b82 */ /* 0x000f220000000a00 */
[----:B------:R-:W3:Y:S01]  /*4df0*/  LDS.128 R16, [R16+0x140] ;  /* 0x0001400010107984 */ /* 0x000ee20000000c00 */
[----:B-1----:R-:W-:Y:S01]  /*4e00*/  ISETP.NE.AND P1, PT, R41, 0x1, PT ;  /* 0x000000012900780c */ /* 0x002fe20003f25270 */
[----:B--2---:R-:W-:Y:S01]  /*4e10*/  VIADD R0, R0, 0xc0 ;  /* 0x000000c000007836 */ /* 0x004fe20000000000 */
[----:B------:R-:W-:Y:S04]  /*4e20*/  ISETP.GE.AND P0, PT, R40, 0x1, PT ;  /* 0x000000012800780c */ /* 0x000fe80003f06270 */
[----:B------:R-:W1:Y:S01]  /*4e30*/  LDC.64 R8, c[0x0][0xb18] ;  /* 0x0002c600ff087b82 */ /* 0x000e620000000a00 */
[----:B------:R-:W-:Y:S01]  /*4e40*/  PRMT R0, RZ, 0x654, R0 ;  /* 0x00000654ff007816 */ /* 0x000fe20000000000 */
[----:B------:R-:W-:Y:S01]  /*4e50*/  @!PT LDS RZ, [RZ] ;  /* 0x00000000fffff984 */ /* 0x000fe20000000800 */
[----:B------:R-:W-:Y:S01]  /*4e60*/  @!PT LDS RZ, [RZ] ;  /* 0x00000000fffff984 */ /* 0x000fe20000000800 */
[----:B------:R-:W-:Y:S01]  /*4e70*/  @!PT LDS RZ, [RZ] ;  /* 0x00000000fffff984 */ /* 0x000fe20000000800 */
[----:B------:R-:W-:Y:S01]  /*4e80*/  @!PT LDS RZ, [RZ] ;  /* 0x00000000fffff984 */ /* 0x000fe20000000800 */
[----:B------:R2:W-:Y:S06]  /*4e90*/  MEMBAR.ALL.CTA ;  /* 0x0000000000007992 */ /* 0x0005ec0000008000 */
[----:B--2---:R-:W2:Y:S01]  /*4ea0*/  FENCE.VIEW.ASYNC.S ;  /* 0x00000000000073c6 */ /* 0x004ea20000000000 */
[----:B------:R-:W1:Y:S08]  /*4eb0*/  @!P1 LDC R12, c[0x0][0xb20] ;  /* 0x0002c800ff0c9b82 */ /* 0x000e700000000800 */
[----:B------:R-:W1:Y:S01]  /*4ec0*/  @!P1 LDC R7, c[0x0][0xb0c] ;  /* 0x0002c300ff079b82 */ /* 0x000e620000000800 */
[----:B--2---:R2:W-:Y:S01]  /*4ed0*/  SYNCS.ARRIVE.TRANS64.RED.A1T0 RZ, [R0+URZ], RZ ;  /* 0x000000ff00ff79a7 */ /* 0x0045e200081004ff */
[----:B---3--:R-:W-:Y:S04]  /*4ee0*/  LOP3.LUT P4, RZ, R18, 0x1, RZ, 0xc0, !PT ;  /* 0x0000000112ff7812 */ /* 0x008fe8000788c0ff */
[----:B------:R-:W-:Y:S09]  /*4ef0*/  P2R R103, PR, RZ, 0x10 ;  /* 0x00000010ff677803 */ /* 0x000ff20000000000 */
[----:B------:R-:W-:Y:S02]  /*4f00*/  @P4 MOV R44, R16 ;  /* 0x00000010002c4202 */ /* 0x000fe40000000f00 */
[----:B------:R-:W-:Y:S01]  /*4f10*/  @P4 LOP3.LUT R43, R17, 0xffff, RZ, 0xc0, !PT ;  /* 0x0000ffff112b4812 */ /* 0x000fe200078ec0ff */
[----:B--2-4-:R-:W-:Y:S06]  /*4f20*/  @!P0 BRA `(.L_x_86) ;  /* 0x0000000000a48947 */ /* 0x014fec0003800000 */
[----:B------:R-:W-:Y:S01]  /*4f30*/  IMAD.HI.U32 R0, R90, R39, RZ ;  /* 0x000000275a007227 */ /* 0x000fe200078e00ff */
[----:B------:R-:W-:Y:S02]  /*4f40*/  ISETP.NE.AND P0, PT, R38, 0x1, PT ;  /* 0x000000012600780c */ /* 0x000fe40003f05270 */
[----:B------:R-:W-:Y:S01]  /*4f50*/  ISETP.NE.AND P2, PT, R40, 0x1, PT ;  /* 0x000000012800780c */ /* 0x000fe20003f45270 */
[----:B------:R-:W-:Y:S01]  /*4f60*/  IMAD.HI.U32 R4, R91, R84, RZ ;  /* 0x000000545b047227 */ /* 0x000fe200078e00ff */
[----:B------:R-:W-:Y:S02]  /*4f70*/  SHF.R.U32.HI R0, RZ, R89, R0 ;  /* 0x00000059ff007219 */ /* 0x000fe40000011600 */
[----:B------:R-:W-:Y:S01]  /*4f80*/  ISETP.NE.AND P3, PT, R42, 0x1, PT ;  /* 0x000000012a00780c */ /* 0x000fe20003f65270 */
[----:B------:R-:W-:Y:S01]  /*4f90*/  IMAD.HI.U32 R6, R43, R39, RZ ;  /* 0x000000272b067227 */ /* 0x000fe200078e00ff */
[-C--:B------:R-:W-:Y:S02]  /*4fa0*/  SHF.R.U32.HI R4, RZ, R85.reuse, R4 ;  /* 0x00000055ff047219 */ /* 0x080fe40000011604 */
[----:B------:R-:W-:Y:S01]  /*4fb0*/  SEL R0, R90, R0, !P0 ;  /* 0x000000005a007207 */ /* 0x000fe20004000000 */
[----:B------:R-:W-:Y:S01]  /*4fc0*/  IMAD.HI.U32 R5, R44, R84, RZ ;  /* 0x000000542c057227 */ /* 0x000fe200078e00ff */
[----:B------:R-:W-:Y:S03]  /*4fd0*/  SEL R4, R91, R4, !P3 ;  /* 0x000000045b047207 */ /* 0x000fe60005800000 */
[-C--:B------:R-:W-:Y:S01]  /*4fe0*/  IMAD.HI.U32 R3, R0, R36.reuse, RZ ;  /* 0x0000002400037227 */ /* 0x080fe200078e00ff */
[----:B------:R-:W-:Y:S03]  /*4ff0*/  SHF.R.U32.HI R5, RZ, R85, R5 ;  /* 0x00000055ff057219 */ /* 0x000fe60000011605 */
[----:B------:R-:W-:Y:S01]  /*5000*/  IMAD.HI.U32 R2, R4, R36, RZ ;  /* 0x0000002404027227 */ /* 0x000fe200078e00ff */
[----:B------:R-:W-:Y:S02]  /*5010*/  @P2 SHF.R.U32.HI R0, RZ, R37, R3 ;  /* 0x00000025ff002219 */ /* 0x000fe40000011603 */
[----:B------:R-:W-:Y:S02]  /*5020*/  SHF.R.U32.HI R3, RZ, R89, R6 ;  /* 0x00000059ff037219 */ /* 0x000fe40000011606 */
[----:B------:R-:W-:Y:S01]  /*5030*/  @P2 SHF.R.U32.HI R4, RZ, R37, R2 ;  /* 0x00000025ff042219 */ /* 0x000fe20000011602 */
[----:B------:R-:W-:Y:S01]  /*5040*/  IMAD R0, R40, R0, RZ ;  /* 0x0000000028007224 */ /* 0x000fe200078e02ff */
[----:B------:R-:W-:Y:S02]  /*5050*/  SEL R3, R43, R3, !P0 ;  /* 0x000000032b037207 */ /* 0x000fe40004000000 */
[----:B------:R-:W-:Y:S01]  /*5060*/  SEL R2, R44, R5, !P3 ;  /* 0x000000052c027207 */ /* 0x000fe20005800000 */
[----:B------:R-:W-:Y:S01]  /*5070*/  IMAD R5, R40, R4, RZ ;  /* 0x0000000428057224 */ /* 0x000fe200078e02ff */
[C---:B------:R-:W-:Y:S01]  /*5080*/  ISETP.GE.AND P0, PT, R3.reuse, R0, PT ;  /* 0x000000000300720c */ /* 0x040fe20003f06270 */
[C---:B------:R-:W-:Y:S03]  /*5090*/  IMAD.HI.U32 R0, R3.reuse, R36, RZ ;  /* 0x0000002403007227 */ /* 0x040fe600078e00ff */
[C---:B------:R-:W-:Y:S02]  /*50a0*/  ISETP.GE.OR P0, PT, R2.reuse, R5, P0 ;  /* 0x000000050200720c */ /* 0x040fe40000706670 */
[----:B------:R-:W-:Y:S04]  /*50b0*/  SHF.R.U32.HI R0, RZ, R37, R0 ;  /* 0x00000025ff007219 */ /* 0x000fe80000011600 */
[C---:B------:R-:W-:Y:S05]  /*50c0*/  SEL R6, R3.reuse, R0, !P2 ;  /* 0x0000000003067207 */ /* 0x040fea0005000000 */
        /* <DEDUP_REMOVED lines=14> */
[----:B------:R-:W-:Y:S07]  /*51b0*/  IMAD R43, R3, R38, R43 ;  /* 0x00000026032b7224 */ /* 0x000fee00078e022b */
.L_x_86:
[----:B-1----:R-:W-:Y:S01]  /*51c0*/  @!P1 ISETP.NE.AND P0, PT, R8, 0x1, PT ;  /* 0x000000010800980c */ /* 0x002fe20003f05270 */
[----:B------:R-:W-:Y:S01]  /*51d0*/  @!P1 IMAD.HI.U32 R2, R43, R9, RZ ;  /* 0x000000092b029227 */ /* 0x000fe200078e00ff */
[----:B------:R-:W-:Y:S01]  /*51e0*/  R2UR UR42, R15 ;  /* 0x000000000f2a72ca */ /* 0x000fe200000e0000 */
[----:B------:R-:W-:Y:S01]  /*51f0*/  BSSY.RECONVERGENT B6, `(.L_x_87) ;  /* 0x0000031000067945 */ /* 0x000fe20003800200 */
[----:B------:R-:W-:Y:S01]  /*5200*/  R2UR UR41, R14 ;  /* 0x000000000e2972ca */ /* 0x000fe200000e0000 */
[C---:B------:R-:W-:Y:S01]  /*5210*/  @!P1 IMAD.HI.U32 R0, R44.reuse, R10, RZ ;  /* 0x0000000a2c009227 */ /* 0x040fe200078e00ff */
[----:B------:R-:W-:Y:S02]  /*5220*/  @!P1 SHF.R.U32.HI R2, RZ, R12, R2 ;  /* 0x0000000cff029219 */ /* 0x000fe40000011602 */
[----:B------:R-:W-:Y:S01]  /*5230*/  @!P1 ISETP.NE.AND P2, PT, R7, 0x1, PT ;  /* 0x000000010700980c */ /* 0x000fe20003f45270 */
[----:B------:R-:W-:Y:S01]  /*5240*/  VIADD R105, R105, 0x1 ;  /* 0x0000000169697836 */ /* 0x000fe20000000000 */
[----:B------:R-:W-:Y:S02]  /*5250*/  @!P1 SEL R2, R43, R2, !P0 ;  /* 0x000000022b029207 */ /* 0x000fe40004000000 */
[----:B------:R-:W-:Y:S02]  /*5260*/  @!P1 SHF.R.U32.HI R0, RZ, R11, R0 ;  /* 0x0000000bff009219 */ /* 0x000fe40000011600 */
[----:B------:R-:W-:Y:S01]  /*5270*/  LOP3.LUT P0, RZ, R93, 0x1b0, RZ, 0xc0, !PT ;  /* 0x000001b05dff7812 */ /* 0x000fe2000780c0ff */
[----:B------:R-:W-:Y:S01]  /*5280*/  USHF.L.U32 UR42, UR42, 0x7, URZ ;  /* 0x000000072a2a7899 */ /* 0x000fe200080006ff */
[----:B------:R-:W-:Y:S01]  /*5290*/  @!P1 SEL R3, R44, R0, !P2 ;  /* 0x000000002c039207 */ /* 0x000fe20005000000 */
[----:B------:R-:W-:Y:S01]  /*52a0*/  USHF.L.U32 UR41, UR41, 0x7, URZ ;  /* 0x0000000729297899 */ /* 0x000fe200080006ff */
[----:B------:R-:W-:Y:S03]  /*52b0*/  @P4 SHF.R.U32.HI R94, RZ, 0x10, R17 ;  /* 0x00000010ff5e4819 */ /* 0x000fe60000011611 */
[----:B------:R-:W-:Y:S02]  /*52c0*/  @!P1 IMAD.IADD R0, R2, 0x1, -R3 ;  /* 0x0000000102009824 */ /* 0x000fe400078e0a03 */
[----:B------:R-:W-:Y:S02]  /*52d0*/  @!P1 IMAD.IADD R2, R3, 0x1, -R2 ;  /* 0x0000000103029824 */ /* 0x000fe400078e0a02 */
[----:B------:R-:W-:Y:S02]  /*52e0*/  @!P1 IMAD R44, R0, R7, R44 ;  /* 0x00000007002c9224 */ /* 0x000fe400078e022c */
[----:B------:R-:W-:Y:S01]  /*52f0*/  @!P1 IMAD R43, R2, R8, R43 ;  /* 0x00000008022b9224 */ /* 0x000fe200078e022b */
[----:B------:R-:W-:Y:S06]  /*5300*/  @!P0 BRA `(.L_x_88) ;  /* 0x00000000007c8947 */ /* 0x000fec0003800000 */
[----:B------:R-:W1:Y:S01]  /*5310*/  LDCU.64 UR8, c[0x4][0x80] ;  /* 0x01001000ff0877ac */ /* 0x000e620008000a00 */
[----:B------:R-:W-:Y:S01]  /*5320*/  MOV R2, 0x0 ;  /* 0x0000000000027802 */ /* 0x000fe20000000f00 */
[----:B------:R-:W-:Y:S02]  /*5330*/  HFMA2 R12, -RZ, RZ, 0, 5.9604644775390625e-08 ;  /* 0x00000001ff0c7431 */ /* 0x000fe400000001ff */
[----:B------:R-:W-:Y:S01]  /*5340*/  IMAD.MOV.U32 R8, RZ, RZ, 0x70 ;  /* 0x00000070ff087424 */ /* 0x000fe200078e00ff */
[----:B------:R2:W3:Y:S01]  /*5350*/  LDC.64 R14, c[0x4][R2] ;  /* 0x01000000020e7b82 */ /* 0x0004e20000000a00 */
[----:B------:R-:W4:Y:S01]  /*5360*/  LDCU.64 UR6, c[0x4][0x88] ;  /* 0x01001100ff0677ac */ /* 0x000f220008000a00 */
[----:B------:R-:W-:Y:S01]  /*5370*/  IMAD.MOV.U32 R13, RZ, RZ, RZ ;  /* 0x000000ffff0d7224 */ /* 0x000fe200078e00ff */
[----:B------:R-:W2:Y:S01]  /*5380*/  LDCU.64 UR4, c[0x4][0x8] ;  /* 0x01000100ff0477ac */ /* 0x000ea20008000a00 */
[----:B-1----:R-:W-:Y:S01]  /*5390*/  MOV R5, UR9 ;  /* 0x0000000900057c02 */ /* 0x002fe20008000f00 */
[----:B------:R-:W-:Y:S01]  /*53a0*/  IMAD.U32 R4, RZ, RZ, UR8 ;  /* 0x00000008ff047e24 */ /* 0x000fe2000f8e00ff */
[----:B----4-:R-:W-:Y:S01]  /*53b0*/  MOV R7, UR7 ;  /* 0x0000000700077c02 */ /* 0x010fe20008000f00 */
[----:B------:R-:W-:Y:S01]  /*53c0*/  IMAD.U32 R6, RZ, RZ, UR6 ;  /* 0x00000006ff067e24 */ /* 0x000fe2000f8e00ff */
[----:B--2---:R-:W-:Y:S01]  /*53d0*/  MOV R11, UR5 ;  /* 0x00000005000b7c02 */ /* 0x004fe20008000f00 */
[----:B------:R-:W-:Y:S02]  /*53e0*/  IMAD.U32 R10, RZ, RZ, UR4 ;  /* 0x00000004ff0a7e24 */ /* 0x000fe4000f8e00ff */
[----:B------:R-:W-:Y:S07]  /*53f0*/  LEPC R20, `(.L_x_89) ;  /* 0x000000001014794e */ /* 0x000fee0000000000 */
[----:B---3-5:R-:W-:Y:S05]  /*5400*/  CALL.ABS.NOINC R14 ;  /* 0x000000000e007343 */ /* 0x028fea0003c00000 */
.L_x_89:
[----:B------:R-:W1:Y:S01]  /*5410*/  LDCU.64 UR8, c[0x4][0x80] ;  /* 0x01001000ff0877ac */ /* 0x000e620008000a00 */
[----:B------:R-:W2:Y:S01]  /*5420*/  LDC.64 R2, c[0x4][R2] ;  /* 0x0100000002027b82 */ /* 0x000ea20000000a00 */
[----:B------:R-:W-:Y:S02]  /*5430*/  HFMA2 R12, -RZ, RZ, 0, 5.9604644775390625e-08 ;  /* 0x00000001ff0c7431 */ /* 0x000fe400000001ff */
[----:B------:R-:W-:Y:S02]  /*5440*/  IMAD.MOV.U32 R8, RZ, RZ, 0x70 ;  /* 0x00000070ff087424 */ /* 0x000fe400078e00ff */
[----:B------:R-:W-:Y:S01]  /*5450*/  IMAD.MOV.U32 R13, RZ, RZ, RZ ;  /* 0x000000ffff0d7224 */ /* 0x000fe200078e00ff */
[----:B------:R-:W3:Y:S01]  /*5460*/  LDCU.64 UR6, c[0x4][0x88] ;  /* 0x01001100ff0677ac */ /* 0x000ee20008000a00 */
[----:B------:R-:W4:Y:S01]  /*5470*/  LDCU.64 UR4, c[0x4][0x8] ;  /* 0x01000100ff0477ac */ /* 0x000f220008000a00 */
[----:B-1----:R-:W-:Y:S02]  /*5480*/  MOV R4, UR8 ;  /* 0x0000000800047c02 */ /* 0x002fe40008000f00 */
[----:B------:R-:W-:Y:S02]  /*5490*/  MOV R5, UR9 ;  /* 0x0000000900057c02 */ /* 0x000fe40008000f00 */
[----:B---3--:R-:W-:Y:S01]  /*54a0*/  MOV R7, UR7 ;  /* 0x0000000700077c02 */ /* 0x008fe20008000f00 */
[----:B------:R-:W-:Y:S01]  /*54b0*/  IMAD.U32 R6, RZ, RZ, UR6 ;  /* 0x00000006ff067e24 */ /* 0x000fe2000f8e00ff */
[----:B----4-:R-:W-:Y:S01]  /*54c0*/  MOV R11, UR5 ;  /* 0x00000005000b7c02 */ /* 0x010fe20008000f00 */
[----:B------:R-:W-:Y:S02]  /*54d0*/  IMAD.U32 R10, RZ, RZ, UR4 ;  /* 0x00000004ff0a7e24 */ /* 0x000fe4000f8e00ff */
[----:B------:R-:W-:Y:S07]  /*54e0*/  LEPC R20, `(.L_x_88) ;  /* 0x000000001014794e */ /* 0x000fee0000000000 */
[----:B--2---:R-:W-:Y:S05]  /*54f0*/  CALL.ABS.NOINC R2 ;  /* 0x0000000002007343 */ /* 0x004fea0003c00000 */
.L_x_88:
[----:B------:R-:W-:Y:S05]  /*5500*/  BSYNC.RECONVERGENT B6 ;  /* 0x0000000000067941 */ /* 0x000fea0003800200 */
.L_x_87:
[----:B------:R-:W-:Y:S01]  /*5510*/  ISETP.NE.U32.AND P4, PT, R82, RZ, PT ;  /* 0x000000ff5200720c */ /* 0x000fe20003f85070 */
[----:B------:R-:W-:Y:S01]  /*5520*/  UISETP.NE.AND UP2, UPT, UR50, URZ, UPT ;  /* 0x000000ff3200728c */ /* 0x000fe2000bf45270 */
[----:B------:R-:W-:Y:S01]  /*5530*/  ISETP.NE.U32.AND P2, PT, RZ, UR38, PT ;  /* 0x00000026ff007c0c */ /* 0x000fe2000bf45070 */
[----:B------:R-:W-:Y:S01]  /*5540*/  UISETP.NE.U32.AND UP1, UPT, UR44, URZ, UPT ;  /* 0x000000ff2c00728c */ /* 0x000fe2000bf25070 */
[----:B------:R-:W-:Y:S01]  /*5550*/  ISETP.NE.AND.EX P4, PT, R83, RZ, PT, P4 ;  /* 0x000000ff5300720c */ /* 0x000fe20003f85340 */
[----:B------:R-:W-:Y:S01]  /*5560*/  UPLOP3.LUT UP0, UPT, UPT, UPT, UPT, 0x40, 0x4 ;  /* 0x000000000004789c */ /* 0x000fe20003f0e870 */
[----:B------:R-:W-:Y:S01]  /*5570*/  ISETP.NE.AND.EX P2, PT, RZ, UR39, PT, P2 ;  /* 0x00000027ff007c0c */ /* 0x000fe2000bf45320 */
[----:B------:R-:W-:Y:S01]  /*5580*/  UISETP.NE.AND.EX UP1, UPT, UR45, URZ, UPT, UP1 ;  /* 0x000000ff2d00728c */ /* 0x000fe2000bf25310 */
[----:B------:R-:W-:Y:S04]  /*5590*/  PLOP3.LUT P1, PT, PT, PT, UP2, 0x80, 0x8 ;  /* 0x000000000008781c */ /* 0x000fe80003f2f028 */
[----:B------:R-:W-:Y:S06]  /*55a0*/  @UP2 UPLOP3.LUT UP0, UPT, UPT, UPT, UP1, 0x80, 0x8 ;  /* 0x000000000008289c */ /* 0x000fec0003f0f010 */
[----:B------:R-:W-:Y:S01]  /*55b0*/  PLOP3.LUT P0, PT, PT, PT, UP0, 0x80, 0x8 ;  /* 0x000000000008781c */ /* 0x000fe20003f0f008 */
[----:B------:R-:W-:Y:S01]  /*55c0*/  @!UPT UIADD3 URZ, UPT, UPT, URZ, URZ, URZ ;  /* 0x000000fffffff290 */ /* 0x000fe2000fffe0ff */
[----:B------:R-:W-:Y:S11]  /*55d0*/  BRA.U !UP1, `(.L_x_90) ;  /* 0x0000000109387547 */ /* 0x000ff6000b800000 */
[----:B------:R-:W-:Y:S01]  /*55e0*/  UISETP.NE.U32.AND UP0, UPT, UR38, URZ, UPT ;  /* 0x000000ff2600728c */ /* 0x000fe2000bf05070 */
[----:B------:R-:W-:Y:S02]  /*55f0*/  HFMA2 R0, -RZ, RZ, 0, 5.9604644775390625e-08 ;  /* 0x00000001ff007431 */ /* 0x000fe400000001ff */
[----:B------:R-:W-:Y:S01]  /*5600*/  IMAD.MOV.U32 R88, RZ, RZ, 0x1 ;  /* 0x00000001ff587424 */ /* 0x000fe200078e00ff */
[----:B------:R-:W-:Y:S06]  /*5610*/  UISETP.NE.AND.EX UP0, UPT, UR39, URZ, UPT, UP0 ;  /* 0x000000ff2700728c */ /* 0x000fec000bf05300 */
[----:B------:R-:W-:Y:S05]  /*5620*/  PLOP3.LUT P3, PT, PT, PT, UP0, 0x80, 0x8 ;  /* 0x000000000008781c */ /* 0x000fea0003f6f008 */
[----:B------:R-:W1:Y:S01]  /*5630*/  @UP0 LDCU.64 UR6, c[0x0][0x888] ;  /* 0x00011100ff0607ac */ /* 0x000e620008000a00 */
[----:B------:R-:W-:Y:S07]  /*5640*/  @UP0 UIMAD UR4, UR36, UR44, URZ ;  /* 0x0000002c240402a4 */ /* 0x000fee000f8e02ff */
[----:B------:R-:W-:Y:S01]  /*5650*/  @!P3 PRMT R88, R0, 0x7610, R88 ;  /* 0x000076100058b816 */ /* 0x000fe20000000058 */
[----:B-1----:R-:W-:Y:S03]  /*5660*/  @UP0 UIMAD.WIDE UR6, UR4, 0x4, UR6 ;  /* 0x00000004040608a5 */ /* 0x002fe6000f8e0206 */
[----:B------:R-:W1:Y:S03]  /*5670*/  @!UP0 LDCU UR4, c[0x0][0x880] ;  /* 0x00011000ff0487ac */ /* 0x000e660008000800 */
[----:B------:R-:W-:Y:S01]  /*5680*/  IMAD.U32 R2, RZ, RZ, UR6 ;  /* 0x00000006ff027e24 */ /* 0x000fe2000f8e00ff */
[----:B------:R-:W-:Y:S05]  /*5690*/  MOV R3, UR7 ;  /* 0x0000000700037c02 */ /* 0x000fea0008000f00 */
[----:B-----5:R2:W5:Y:S02]  /*56a0*/  @P3 LDG.E R49, desc[UR46][R2.64] ;  /* 0x0000002e02313981 */ /* 0x020564000c1e1900 */
[----:B-12---:R-:W-:Y:S02]  /*56b0*/  @!P3 IMAD.U32 R49, RZ, RZ, UR4 ;  /* 0x00000004ff31be24 */ /* 0x006fe4000f8e00ff */
.L_x_90:
[----:B------:R-:W-:Y:S05]  /*56c0*/  @!P4 BRA `(.L_x_91) ;  /* 0x000000000020c947 */ /* 0x000fea0003800000 */
[----:B------:R-:W-:Y:S04]  /*56d0*/  ISETP.NE.U32.AND P3, PT, R80, RZ, PT ;  /* 0x000000ff5000720c */ /* 0x000fe80003f65070 */
[----:B------:R-:W-:Y:S11]  /*56e0*/  ISETP.NE.AND.EX P3, PT, R81, RZ, PT, P3 ;  /* 0x000000ff5100720c */ /* 0x000ff60003f65330 */
[----:B------:R-:W-:Y:S02]  /*56f0*/  @!UPT UIADD3 URZ, UPT, UPT, URZ, URZ, URZ ;  /* 0x000000fffffff290 */ /* 0x000fe4000fffe0ff */
[----:B------:R-:W1:Y:S01]  /*5700*/  @P3 LDC.64 R2, c[0x0][0x8a8] ;  /* 0x00022a00ff023b82 */ /* 0x000e620000000a00 */
[----:B------:R-:W-:Y:S04]  /*5710*/  @P3 IMAD R0, R82, UR36, RZ ;  /* 0x0000002452003c24 */ /* 0x000fe8000f8e02ff */
[----:B-1----:R-:W-:Y:S05]  /*5720*/  @P3 IMAD.WIDE R2, R0, 0x4, R2 ;  /* 0x0000000400023825 */ /* 0x002fea00078e0202 */
[----:B-----5:R1:W5:Y:S02]  /*5730*/  @P3 LDG.E R47, desc[UR46][R2.64] ;  /* 0x0000002e022f3981 */ /* 0x020364000c1e1900 */
[----:B-1----:R-:W2:Y:S02]  /*5740*/  @!P3 LDC R47, c[0x0][0x8a0] ;  /* 0x00022800ff2fbb82 */ /* 0x002ea40000000800 */
.L_x_91:
[----:B-----5:R-:W-:Y:S01]  /*5750*/  FSETP.NEU.AND P3, PT, R49, RZ, PT ;  /* 0x000000ff3100720b */ /* 0x020fe20003f6d000 */
[----:B------:R-:W-:Y:S01]  /*5760*/  BSSY B1, `(.L_x_92) ;  /* 0x0000039000017945 */ /* 0x000fe20003800000 */
[----:B------:R-:W-:Y:S01]  /*5770*/  SEL R3, RZ, 0xffffffff, P2 ;  /* 0xffffffffff037807 */ /* 0x000fe20001000000 */
[----:B------:R-:W-:Y:S01]  /*5780*/  IMAD.MOV.U32 R66, RZ, RZ, 0x1 ;  /* 0x00000001ff427424 */ /* 0x000fe200078e00ff */
[----:B------:R-:W-:Y:S01]  /*5790*/  @P1 LOP3.LUT P2, RZ, R88, 0xff, RZ, 0xc0, !PT ;  /* 0x000000ff58ff1812 */ /* 0x000fe2000784c0ff */
[----:B------:R-:W-:Y:S01]  /*57a0*/  IMAD R48, R45, 0x80, R46 ;  /* 0x000000802d307824 */ /* 0x000fe200078e022e */
[----:B------:R-:W-:Y:S01]  /*57b0*/  @P1 SEL R0, RZ, 0xffffffff, P3 ;  /* 0xffffffffff001807 */ /* 0x000fe20001800000 */
[----:B------:R-:W-:Y:S01]  /*57c0*/  IMAD R106, R101, -0x10, R99 ;  /* 0xfffffff0656a7824 */ /* 0x000fe200078e0263 */
[----:B------:R-:W-:Y:S01]  /*57d0*/  LOP3.LUT R97, R97, 0x1, RZ, 0x3c, !PT ;  /* 0x0000000161617812 */ /* 0x000fe200078e3cff */
[----:B------:R-:W-:Y:S01]  /*57e0*/  IMAD.MOV.U32 R65, RZ, RZ, RZ ;  /* 0x000000ffff417224 */ /* 0x000fe200078e00ff */
[----:B------:R-:W-:Y:S02]  /*57f0*/  @P0 SEL R0, R3, R0, !P2 ;  /* 0x0000000003000207 */ /* 0x000fe40005000000 */
[----:B------:R-:W-:Y:S02]  /*5800*/  CS2R R78, SRZ ;  /* 0x00000000004e7805 */ /* 0x000fe4000001ff00 */
[----:B------:R-:W-:Y:S02]  /*5810*/  LEA R64, R45, UR48, 0x3 ;  /* 0x000000302d407c11 */ /* 0x000fe4000f8e18ff */
[----:B------:R-:W-:Y:S02]  /*5820*/  CS2R R76, SRZ ;  /* 0x00000000004c7805 */ /* 0x000fe4000001ff00 */
[----:B------:R-:W-:Y:S02]  /*5830*/  @P1 LOP3.LUT R0, R0, 0x1, RZ, 0xc0, !PT ;  /* 0x0000000100001812 */ /* 0x000fe400078ec0ff */
[----:B------:R-:W-:Y:S02]  /*5840*/  CS2R R70, SRZ ;  /* 0x0000000000467805 */ /* 0x000fe4000001ff00 */
[----:B------:R-:W-:Y:S02]  /*5850*/  PLOP3.LUT P2, PT, PT, PT, UP1, 0x80, 0x8 ;  /* 0x000000000008781c */ /* 0x000fe40003f4f018 */
[----:B------:R-:W-:Y:S02]  /*5860*/  CS2R R68, SRZ ;  /* 0x0000000000447805 */ /* 0x000fe4000001ff00 */
[----:B------:R-:W-:Y:S02]  /*5870*/  ISETP.NE.U32.OR P5, PT, R0, 0x1, !P1 ;  /* 0x000000010000780c */ /* 0x000fe40004fa5470 */
[----:B------:R-:W-:Y:S02]  /*5880*/  CS2R R62, SRZ ;  /* 0x00000000003e7805 */ /* 0x000fe4000001ff00 */
[----:B------:R-:W-:Y:S02]  /*5890*/  LOP3.LUT P4, R104, R88, 0xff, RZ, 0xc0, !PT ;  /* 0x000000ff58687812 */ /* 0x000fe4000788c0ff */
[----:B------:R-:W-:Y:S02]  /*58a0*/  CS2R R60, SRZ ;  /* 0x00000000003c7805 */ /* 0x000fe4000001ff00 */
[----:B------:R-:W-:Y:S02]  /*58b0*/  SEL R2, RZ, 0xffffffff, P3 ;  /* 0xffffffffff027807 */ /* 0x000fe40001800000 */
[----:B------:R-:W-:Y:S02]  /*58c0*/  CS2R R58, SRZ ;  /* 0x00000000003a7805 */ /* 0x000fe4000001ff00 */
[----:B------:R-:W-:Y:S02]  /*58d0*/  P2R R107, PR, RZ, 0x20 ;  /* 0x00000020ff6b7803 */ /* 0x000fe40000000000 */
[----:B------:R-:W-:Y:S02]  /*58e0*/  CS2R R56, SRZ ;  /* 0x0000000000387805 */ /* 0x000fe4000001ff00 */
[----:B------:R-:W-:Y:S02]  /*58f0*/  @P2 SEL R2, R3, R2, !P4 ;  /* 0x0000000203022207 */ /* 0x000fe40006000000 */
[----:B------:R-:W-:Y:S02]  /*5900*/  @P5 SHF.L.U32 R0, R97, 0x1f, RZ ;  /* 0x0000001f61005819 */ /* 0x000fe400000006ff */
[----:B------:R-:W-:Y:S02]  /*5910*/  LOP3.LUT R2, R2, 0x1, RZ, 0xc0, !PT ;  /* 0x0000000102027812 */ /* 0x000fe400078ec0ff */
[----:B------:R1:W3:Y:S02]  /*5920*/  @P5 SYNCS.PHASECHK.TRANS64.TRYWAIT P1, [UR48+0x60], R0 ;  /* 0x00006000ff0055a7 */ /* 0x0002e40008021130 */
[----:B------:R-:W-:Y:S04]  /*5930*/  ISETP.NE.U32.AND P2, PT, R2, 0x1, PT ;  /* 0x000000010200780c */ /* 0x000fe80003f45070 */
[----:B------:R-:W-:Y:S02]  /*5940*/  P2R R67, PR, RZ, 0x4 ;  /* 0x00000004ff437803 */ /* 0x000fe40000000000 */
[----:B-1----:R-:W-:Y:S04]  /*5950*/  SHF.L.U32 R0, R96, 0x1f, RZ ;  /* 0x0000001f60007819 */ /* 0x002fe800000006ff */
[----:B------:R1:W4:Y:S01]  /*5960*/  SYNCS.PHASECHK.TRANS64.TRYWAIT P0, [R64+URZ+0xd0], R0 ;  /* 0x0000d000400075a7 */ /* 0x00032200080011ff */
[----:B---3--:R-:W-:Y:S01]  /*5970*/  @P5 SEL R66, RZ, 0x1, !P1 ;  /* 0x00000001ff425807 */ /* 0x008fe20004800000 */
[----:B-1----:R-:W-:Y:S06]  /*5980*/  @!P5 BRA `(.L_x_93) ;  /* 0x000000000058d947 */ /* 0x002fec0003800000 */
[----:B------:R-:W-:Y:S01]  /*5990*/  IMAD.MOV.U32 R79, RZ, RZ, RZ ;  /* 0x000000ffff4f7224 */ /* 0x000fe200078e00ff */
[----:B------:R-:W-:Y:S01]  /*59a0*/  ISETP.NE.AND P1, PT, R66, RZ, PT ;  /* 0x000000ff4200720c */ /* 0x000fe20003f25270 */
[----:B------:R-:W-:Y:S01]  /*59b0*/  BSSY B0, `(.L_x_94) ;  /* 0x000000c000007945 */ /* 0x000fe20003800000 */
[----:B------:R-:W-:Y:S02]  /*59c0*/  CS2R R58, SRZ ;  /* 0x00000000003a7805 */ /* 0x000fe4000001ff00 */
[----:B------:R-:W-:Y:S02]  /*59d0*/  CS2R R56, SRZ ;  /* 0x0000000000387805 */ /* 0x000fe4000001ff00 */
[----:B------:R-:W-:Y:S02]  /*59e0*/  CS2R R62, SRZ ;  /* 0x00000000003e7805 */ /* 0x000fe4000001ff00 */
[----:B------:R-:W-:Y:S02]  /*59f0*/  CS2R R60, SRZ ;  /* 0x00000000003c7805 */ /* 0x000fe4000001ff00 */
[----:B------:R-:W-:Y:S02]  /*5a00*/  CS2R R70, SRZ ;  /* 0x0000000000467805 */ /* 0x000fe4000001ff00 */
[----:B------:R-:W-:Y:S02]  /*5a10*/  CS2R R68, SRZ ;  /* 0x0000000000447805 */ /* 0x000fe4000001ff00 */
[----:B------:R-:W-:Y:S01]  /*5a20*/  CS2R R76, SRZ ;  /* 0x00000000004c7805 */ /* 0x000fe2000001ff00 */
[----:B------:R-:W-:Y:S06]  /*5a30*/  @P1 BRA `(.L_x_95) ;  /* 0x00000000000c1947 */ /* 0x000fec0003800000 */
[----:B------:R-:W-:Y:S04]  /*5a40*/  SHF.L.U32 R3, R97, 0x1f, RZ ;  /* 0x0000001f61037819 */ /* 0x000fe800000006ff */
[----:B------:R-:W1:Y:S02]  /*5a50*/  SYNCS.PHASECHK.TRANS64.TRYWAIT P1, [UR48+0x60], R3 ;  /* 0x00006003ff0075a7 */ /* 0x000e640008021130 */
[----:B-1----:R-:W-:Y:S05]  /*5a60*/  @!P1 BRA `(.L_x_96) ;  /* 0x0000003c00949947 */ /* 0x002fea0003800000 */
.L_x_95:
[----:B------:R-:W-:Y:S05]  /*5a70*/  BSYNC B0 ;  /* 0x0000000000007941 */ /* 0x000fea0003800000 */
.L_x_94:
[----:B------:R-:W-:Y:S01]  /*5a80*/  ISETP.NE.AND P1, PT, R67, RZ, PT ;  /* 0x000000ff4300720c */ /* 0x000fe20003f25270 */
[----:B------:R-:W-:Y:S11]  /*5a90*/  HFMA2 R65, -RZ, RZ, 0, 5.9604644775390625e-08 ;  /* 0x00000001ff417431 */ /* 0x000ff600000001ff */
[----:B------:R-:W-:Y:S01]  /*5aa0*/  @!UPT UIADD3 URZ, UPT, UPT, URZ, URZ, URZ ;  /* 0x000000fffffff290 */ /* 0x000fe2000fffe0ff */
[----:B------:R3:W1:Y:S04]  /*5ab0*/  @P1 LDS.128 R56, [R100] ;  /* 0x0000000064381984 */ /* 0x0006680000000c00 */
[----:B------:R3:W1:Y:S04]  /*5ac0*/  @P1 LDS.128 R60, [R99+0x10] ;  /* 0x00001000633c1984 */ /* 0x0006680000000c00 */
[----:B------:R3:W1:Y:S04]  /*5ad0*/  @P1 LDS.128 R68, [R98+0x20] ;  /* 0x0000200062441984 */ /* 0x0006680000000c00 */
[----:B------:R3:W1:Y:S02]  /*5ae0*/  @P1 LDS.128 R76, [R106+0x30] ;  /* 0x000030006a4c1984 */ /* 0x0006640000000c00 */
.L_x_93:
[----:B------:R-:W-:Y:S05]  /*5af0*/  BSYNC B1 ;  /* 0x0000000000017941 */ /* 0x000fea0003800000 */
.L_x_92:
[----:B-1----:R-:W-:Y:S04]  /*5b00*/  SHF.R.U32.HI R2, RZ, 0x15, R48 ;  /* 0x00000015ff027819 */ /* 0x002fe80000011630 */
[----:B------:R-:W-:Y:S01]  /*5b10*/  LOP3.LUT P1, RZ, R2, 0x3, R92, 0x48, !PT ;  /* 0x0000000302ff7812 */ /* 0x000fe2000782485c */
[----:B------:R-:W-:Y:S01]  /*5b20*/  @!UPT UIADD3 URZ, UPT, UPT, URZ, URZ, URZ ;  /* 0x000000fffffff290 */ /* 0x000fe2000fffe0ff */
[----:B----4-:R-:W-:Y:S11]  /*5b30*/  @P0 BRA `(.L_x_97) ;  /* 0x0000000000080947 */ /* 0x010ff60003800000 */
[----:B------:R-:W1:Y:S02]  /*5b40*/  SYNCS.PHASECHK.TRANS64.TRYWAIT P0, [R64+URZ+0xd0], R0 ;  /* 0x0000d000400075a7 */ /* 0x000e6400080011ff */
[----:B-1----:R-:W-:Y:S05]  /*5b50*/  @!P0 BRA `(.L_x_98) ;  /* 0x0000003c00708947 */ /* 0x002fea0003800000 */
.L_x_97:
[----:B------:R-:W-:Y:S05]  /*5b60*/  @!P1 BRA `(.L_x_99) ;  /* 0x0000000000409947 */ /* 0x000fea0003800000 */
[----:B------:R-:W4:Y:S01]  /*5b70*/  LDCU.64 UR8, c[0x4][0x70] ;  /* 0x01000e00ff0877ac */ /* 0x000f220008000a00 */
[----:B------:R-:W-:Y:S01]  /*5b80*/  MOV R3, 0x0 ;  /* 0x0000000000037802 */ /* 0x000fe20000000f00 */
[----:B------:R-:W-:Y:S02]  /*5b90*/  HFMA2 R12, -RZ, RZ, 0, 5.9604644775390625e-08 ;  /* 0x00000001ff0c7431 */ /* 0x000fe400000001ff */
[----:B------:R-:W-:Y:S02]  /*5ba0*/  IMAD.MOV.U32 R8, RZ, RZ, 0x192 ;  /* 0x00000192ff087424 */ /* 0x000fe400078e00ff */
[----:B------:R-:W-:Y:S01]  /*5bb0*/  IMAD.MOV.U32 R13, RZ, RZ, RZ ;  /* 0x000000ffff0d7224 */ /* 0x000fe200078e00ff */
[----:B------:R-:W5:Y:S01]  /*5bc0*/  LDCU.64 UR6, c[0x4][0x78] ;  /* 0x01000f00ff0677ac */ /* 0x000f620008000a00 */
[----:B------:R-:W1:Y:S01]  /*5bd0*/  LDC.64 R2, c[0x4][R3] ;  /* 0x0100000003027b82 */ /* 0x000e620000000a00 */
[----:B------:R-:W2:Y:S01]  /*5be0*/  LDCU.64 UR4, c[0x4][0x10] ;  /* 0x01000200ff0477ac */ /* 0x000ea20008000a00 */
[----:B----4-:R-:W-:Y:S01]  /*5bf0*/  MOV R5, UR9 ;  /* 0x0000000900057c02 */ /* 0x010fe20008000f00 */
[----:B------:R-:W-:Y:S01]  /*5c00*/  IMAD.U32 R4, RZ, RZ, UR8 ;  /* 0x00000008ff047e24 */ /* 0x000fe2000f8e00ff */
[----:B-----5:R-:W-:Y:S01]  /*5c10*/  MOV R7, UR7 ;  /* 0x0000000700077c02 */ /* 0x020fe20008000f00 */
[----:B------:R-:W-:Y:S01]  /*5c20*/  IMAD.U32 R6, RZ, RZ, UR6 ;  /* 0x00000006ff067e24 */ /* 0x000fe2000f8e00ff */
[----:B--2---:R-:W-:Y:S01]  /*5c30*/  MOV R11, UR5 ;  /* 0x00000005000b7c02 */ /* 0x004fe20008000f00 */
[----:B------:R-:W-:Y:S02]  /*5c40*/  IMAD.U32 R10, RZ, RZ, UR4 ;  /* 0x00000004ff0a7e24 */ /* 0x000fe4000f8e00ff */
[----:B------:R-:W-:Y:S07]  /*5c50*/  LEPC R20, `(.L_x_99) ;  /* 0x000000001014794e */ /* 0x000fee0000000000 */
[----:B-1-3--:R-:W-:Y:S05]  /*5c60*/  CALL.ABS.NOINC R2 ;  /* 0x0000000002007343 */ /* 0x00afea0003c00000 */
.L_x_99:
[----:B------:R-:W-:Y:S05]  /*5c70*/  WARPSYNC.ALL ;  /* 0x0000000000007948 */ /* 0x000fea0003800000 */
[----:B------:R-:W-:Y:S01]  /*5c80*/  R2UR UR4, R48 ;  /* 0x00000000300472ca */ /* 0x000fe200000e0000 */
[--C-:B------:R-:W-:Y:S01]  /*5c90*/  HADD2.F32 R50, -RZ, R56.reuse.H0_H0 ;  /* 0x20000038ff327230 */ /* 0x100fe20000004100 */
[----:B------:R-:W-:Y:S01]  /*5ca0*/  ISETP.NE.AND P0, PT, R102, RZ, PT ;  /* 0x000000ff6600720c */ /* 0x000fe20003f05270 */
[----:B------:R-:W-:Y:S01]  /*5cb0*/  HADD2.F32 R51, -RZ, R56.H1_H1 ;  /* 0x30000038ff337230 */ /* 0x000fe20000004100 */
[----:B------:R-:W-:Y:S01]  /*5cc0*/  BSSY.RECONVERGENT B0, `(.L_x_100) ;  /* 0x0000086000007945 */ /* 0x000fe20003800200 */
[--C-:B------:R-:W-:Y:S08]  /*5cd0*/  HADD2.F32 R52, -RZ, R57.reuse.H0_H0 ;  /* 0x20000039ff347230 */ /* 0x100ff00000004100 */
[----:B------:R-:W1:Y:S02]  /*5ce0*/  LDTM.x32 R4, tmem[UR4] ;  /* 0x00000004000479ee */ /* 0x000e6400082c0000 */
[C---:B-12---:R-:W-:Y:S01]  /*5cf0*/  FMUL R0, R47.reuse, R4 ;  /* 0x000000042f007220 */ /* 0x046fe20000400000 */
[C---:B------:R-:W-:Y:S01]  /*5d00*/  FMUL R2, R47.reuse, R5 ;  /* 0x000000052f027220 */ /* 0x040fe20000400000 */
[C---:B------:R-:W-:Y:S01]  /*5d10*/  FMUL R4, R47.reuse, R8 ;  /* 0x000000082f047220 */ /* 0x040fe20000400000 */
[----:B------:R-:W-:Y:S01]  /*5d20*/  FMUL R3, R47, R6 ;  /* 0x000000062f037220 */ /* 0x000fe20000400000 */
[C---:B------:R-:W-:Y:S01]  /*5d30*/  FFMA R0, R49.reuse, R50, R0 ;  /* 0x0000003231007223 */ /* 0x040fe20000000000 */
[----:B------:R-:W-:Y:S01]  /*5d40*/  FFMA R2, R49, R51, R2 ;  /* 0x0000003331027223 */ /* 0x000fe20000000002 */
[C---:B------:R-:W-:Y:S01]  /*5d50*/  FMUL R5, R47.reuse, R9 ;  /* 0x000000092f057220 */ /* 0x040fe20000400000 */
        /* <DEDUP_REMOVED lines=16> */
[----:B------:R-:W-:Y:S02]  /*5e60*/  HADD2.F32 R32, -RZ, R57.H1_H1 ;  /* 0x30000039ff207230 */ /* 0x000fe40000004100 */
[C---:B------:R-:W-:Y:S01]  /*5e70*/  FMUL R26, R47.reuse, R30 ;  /* 0x0000001e2f1a7220 */ /* 0x040fe20000400000 */
[----:B------:R-:W-:Y:S01]  /*5e80*/  FMUL R29, R47, R33 ;  /* 0x000000212f1d7220 */ /* 0x000fe20000400000 */
[--C-:B------:R-:W-:Y:S02]  /*5e90*/  HADD2.F32 R33, -RZ, R58.reuse.H0_H0 ;  /* 0x2000003aff217230 */ /* 0x100fe40000004100 */
[----:B------:R-:W-:Y:S01]  /*5ea0*/  FFMA R3, R49, R52, R3 ;  /* 0x0000003431037223 */ /* 0x000fe20000000003 */
[C---:B------:R-:W-:Y:S01]  /*5eb0*/  FMUL R7, R47.reuse, R7 ;  /* 0x000000072f077220 */ /* 0x040fe20000400000 */
[----:B------:R-:W-:Y:S01]  /*5ec0*/  FMUL R30, R47, R34 ;  /* 0x000000222f1e7220 */ /* 0x000fe20000400000 */
[----:B------:R-:W-:Y:S01]  /*5ed0*/  HADD2.F32 R34, -RZ, R58.H1_H1 ;  /* 0x3000003aff227230 */ /* 0x000fe20000004100 */
[----:B------:R-:W-:Y:S01]  /*5ee0*/  F2FP.F16.F32.PACK_AB R52, R2, R0 ;  /* 0x000000000234723e */ /* 0x000fe200000000ff */
[--C-:B------:R-:W-:Y:S02]  /*5ef0*/  HADD2.F32 R0, -RZ, R59.reuse.H0_H0 ;  /* 0x2000003bff007230 */ /* 0x100fe40000004100 */
[C---:B------:R-:W-:Y:S01]  /*5f00*/  FFMA R7, R49.reuse, R32, R7 ;  /* 0x0000002031077223 */ /* 0x040fe20000000007 */
[----:B------:R-:W-:Y:S02]  /*5f10*/  HADD2.F32 R2, -RZ, R59.H1_H1 ;  /* 0x3000003bff027230 */ /* 0x000fe40000004100 */
[C---:B------:R-:W-:Y:S01]  /*5f20*/  FFMA R4, R49.reuse, R33, R4 ;  /* 0x0000002131047223 */ /* 0x040fe20000000004 */
[C---:B------:R-:W-:Y:S01]  /*5f30*/  FFMA R5, R49.reuse, R34, R5 ;  /* 0x0000002231057223 */ /* 0x040fe20000000005 */
[----:B------:R-:W-:Y:S01]  /*5f40*/  FFMA R6, R49, R0, R6 ;  /* 0x0000000031067223 */ /* 0x000fe20000000006 */
[--C-:B------:R-:W-:Y:S02]  /*5f50*/  HADD2.F32 R0, -RZ, R60.reuse.H0_H0 ;  /* 0x2000003cff007230 */ /* 0x100fe40000004100 */
[----:B------:R-:W-:Y:S01]  /*5f60*/  FMUL R11, R47, R11 ;  /* 0x0000000b2f0b7220 */ /* 0x000fe20000400000 */
[----:B------:R-:W-:Y:S01]  /*5f70*/  F2FP.F16.F32.PACK_AB R53, R7, R3 ;  /* 0x000000030735723e */ /* 0x000fe200000000ff */
[--C-:B------:R-:W-:Y:S02]  /*5f80*/  HADD2.F32 R3, -RZ, R61.reuse.H0_H0 ;  /* 0x2000003dff037230 */ /* 0x100fe40000004100 */
[----:B------:R-:W-:Y:S01]  /*5f90*/  FMUL R15, R47, R15 ;  /* 0x0000000f2f0f7220 */ /* 0x000fe20000400000 */
[C---:B------:R-:W-:Y:S01]  /*5fa0*/  FFMA R11, R49.reuse, R2, R11 ;  /* 0x00000002310b7223 */ /* 0x040fe2000000000b */
[----:B------:R-:W-:Y:S02]  /*5fb0*/  HADD2.F32 R2, -RZ, R60.H1_H1 ;  /* 0x3000003cff027230 */ /* 0x000fe40000004100 */
[----:B------:R-:W-:Y:S01]  /*5fc0*/  FFMA R8, R49, R0, R8 ;  /* 0x0000000031087223 */ /* 0x000fe20000000008 */
[----:B------:R-:W-:Y:S02]  /*5fd0*/  HADD2.F32 R0, -RZ, R61.H1_H1 ;  /* 0x3000003dff007230 */ /* 0x000fe40000004100 */
[C---:B------:R-:W-:Y:S01]  /*5fe0*/  FMUL R19, R47.reuse, R19 ;  /* 0x000000132f137220 */ /* 0x040fe20000400000 */
[----:B------:R-:W-:Y:S01]  /*5ff0*/  FMUL R23, R47, R23 ;  /* 0x000000172f177220 */ /* 0x000fe20000400000 */
[C---:B------:R-:W-:Y:S01]  /*6000*/  FFMA R9, R49.reuse, R2, R9 ;  /* 0x0000000231097223 */ /* 0x040fe20000000009 */
[C---:B------:R-:W-:Y:S01]  /*6010*/  FFMA R10, R49.reuse, R3, R10 ;  /* 0x00000003310a7223 */ /* 0x040fe2000000000a */
[----:B------:R-:W-:Y:S01]  /*6020*/  FFMA R15, R49, R0, R15 ;  /* 0x00000000310f7223 */ /* 0x000fe2000000000f */
[--C-:B------:R-:W-:Y:S02]  /*6030*/  HADD2.F32 R2, -RZ, R62.reuse.H0_H0 ;  /* 0x2000003eff027230 */ /* 0x100fe40000004100 */
[----:B------:R-:W-:Y:S01]  /*6040*/  FMUL R27, R47, R27 ;  /* 0x0000001b2f1b7220 */ /* 0x000fe20000400000 */
[----:B------:R-:W-:Y:S01]  /*6050*/  HADD2.F32 R0, -RZ, R62.H1_H1 ;  /* 0x3000003eff007230 */ /* 0x000fe20000004100 */
[----:B------:R-:W-:Y:S01]  /*6060*/  F2FP.F16.F32.PACK_AB R54, R5, R4 ;  /* 0x000000040536723e */ /* 0x000fe200000000ff */
[--C-:B------:R-:W-:Y:S02]  /*6070*/  HADD2.F32 R3, -RZ, R63.reuse.H0_H0 ;  /* 0x2000003fff037230 */ /* 0x100fe40000004100 */
[C---:B------:R-:W-:Y:S01]  /*6080*/  FFMA R12, R49.reuse, R2, R12 ;  /* 0x00000002310c7223 */ /* 0x040fe2000000000c */
[--C-:B------:R-:W-:Y:S02]  /*6090*/  HADD2.F32 R2, -RZ, R68.reuse.H0_H0 ;  /* 0x20000044ff027230 */ /* 0x100fe40000004100 */
[C---:B------:R-:W-:Y:S01]  /*60a0*/  FFMA R13, R49.reuse, R0, R13 ;  /* 0x00000000310d7223 */ /* 0x040fe2000000000d */
[----:B------:R-:W-:Y:S02]  /*60b0*/  HADD2.F32 R0, -RZ, R63.H1_H1 ;  /* 0x3000003fff007230 */ /* 0x000fe40000004100 */
[----:B------:R-:W-:Y:S01]  /*60c0*/  FFMA R14, R49, R3, R14 ;  /* 0x00000003310e7223 */ /* 0x000fe2000000000e */
[----:B------:R-:W-:Y:S01]  /*60d0*/  HADD2.F32 R3, -RZ, R68.H1_H1 ;  /* 0x30000044ff037230 */ /* 0x000fe20000004100 */
[----:B------:R-:W-:Y:S01]  /*60e0*/  F2FP.F16.F32.PACK_AB R55, R11, R6 ;  /* 0x000000060b37723e */ /* 0x000fe200000000ff */
[----:B------:R-:W-:Y:S01]  /*60f0*/  FMUL R31, R47, R31 ;  /* 0x0000001f2f1f7220 */ /* 0x000fe20000400000 */
[C---:B------:R-:W-:Y:S01]  /*6100*/  FFMA R19, R49.reuse, R0, R19 ;  /* 0x0000000031137223 */ /* 0x040fe20000000013 */
[--C-:B------:R-:W-:Y:S02]  /*6110*/  HADD2.F32 R0, -RZ, R69.reuse.H0_H0 ;  /* 0x20000045ff007230 */ /* 0x100fe40000004100 */
[C---:B------:R-:W-:Y:S01]  /*6120*/  FFMA R16, R49.reuse, R2, R16 ;  /* 0x0000000231107223 */ /* 0x040fe20000000010 */
[----:B------:R1:W-:Y:S01]  /*6130*/  STS.128 [R100], R52 ;  /* 0x0000003464007388 */ /* 0x0003e20000000c00 */
[C---:B------:R-:W-:Y:S01]  /*6140*/  FFMA R17, R49.reuse, R3, R17 ;  /* 0x0000000331117223 */ /* 0x040fe20000000011 */
[----:B------:R-:W-:Y:S02]  /*6150*/  HADD2.F32 R2, -RZ, R69.H1_H1 ;  /* 0x30000045ff027230 */ /* 0x000fe40000004100 */
[----:B------:R-:W-:Y:S01]  /*6160*/  FFMA R18, R49, R0, R18 ;  /* 0x0000000031127223 */ /* 0x000fe20000000012 */
[--C-:B------:R-:W-:Y:S01]  /*6170*/  HADD2.F32 R0, -RZ, R70.reuse.H0_H0 ;  /* 0x20000046ff007230 */ /* 0x100fe20000004100 */
[----:B------:R-:W-:Y:S01]  /*6180*/  F2FP.F16.F32.PACK_AB R8, R9, R8 ;  /* 0x000000080908723e */ /* 0x000fe200000000ff */
[--C-:B------:R-:W-:Y:S02]  /*6190*/  HADD2.F32 R3, -RZ, R71.reuse.H0_H0 ;  /* 0x20000047ff037230 */ /* 0x100fe40000004100 */
[C---:B------:R-:W-:Y:S01]  /*61a0*/  FFMA R23, R49.reuse, R2, R23 ;  /* 0x0000000231177223 */ /* 0x040fe20000000017 */
[----:B------:R-:W-:Y:S02]  /*61b0*/  HADD2.F32 R2, -RZ, R70.H1_H1 ;  /* 0x30000046ff027230 */ /* 0x000fe40000004100 */
[----:B------:R-:W-:Y:S01]  /*61c0*/  FFMA R20, R49, R0, R20 ;  /* 0x0000000031147223 */ /* 0x000fe20000000014 */
[----:B------:R-:W-:Y:S01]  /*61d0*/  HADD2.F32 R0, -RZ, R71.H1_H1 ;  /* 0x30000047ff007230 */ /* 0x000fe20000004100 */
[----:B------:R-:W-:Y:S01]  /*61e0*/  F2FP.F16.F32.PACK_AB R9, R15, R10 ;  /* 0x0000000a0f09723e */ /* 0x000fe200000000ff */
[----:B------:R-:W-:Y:S02]  /*61f0*/  HADD2.F32 R4, -RZ, R79.H0_H0 ;  /* 0x2000004fff047230 */ /* 0x000fe40000004100 */
[C---:B------:R-:W-:Y:S01]  /*6200*/  FFMA R21, R49.reuse, R2, R21 ;  /* 0x0000000231157223 */ /* 0x040fe20000000015 */
[C---:B------:R-:W-:Y:S01]  /*6210*/  FFMA R22, R49.reuse, R3, R22 ;  /* 0x0000000331167223 */ /* 0x040fe20000000016 */
[----:B------:R-:W-:Y:S01]  /*6220*/  FFMA R27, R49, R0, R27 ;  /* 0x00000000311b7223 */ /* 0x000fe2000000001b */
[--C-:B------:R-:W-:Y:S01]  /*6230*/  HADD2.F32 R2, -RZ, R76.reuse.H0_H0 ;  /* 0x2000004cff027230 */ /* 0x100fe20000004100 */
[----:B------:R-:W-:Y:S01]  /*6240*/  F2FP.F16.F32.PACK_AB R10, R13, R12 ;  /* 0x0000000c0d0a723e */ /* 0x000fe200000000ff */
[----:B------:R-:W-:Y:S01]  /*6250*/  HADD2.F32 R0, -RZ, R76.H1_H1 ;  /* 0x3000004cff007230 */ /* 0x000fe20000004100 */
[----:B------:R-:W-:Y:S01]  /*6260*/  F2FP.F16.F32.PACK_AB R11, R19, R14 ;  /* 0x0000000e130b723e */ /* 0x000fe200000000ff */
[--C-:B------:R-:W-:Y:S02]  /*6270*/  HADD2.F32 R3, -RZ, R77.reuse.H0_H0 ;  /* 0x2000004dff037230 */ /* 0x100fe40000004100 */
[C---:B------:R-:W-:Y:S01]  /*6280*/  FFMA R24, R49.reuse, R2, R24 ;  /* 0x0000000231187223 */ /* 0x040fe20000000018 */
[--C-:B------:R-:W-:Y:S02]  /*6290*/  HADD2.F32 R2, -RZ, R78.reuse.H0_H0 ;  /* 0x2000004eff027230 */ /* 0x100fe40000004100 */
[C---:B------:R-:W-:Y:S01]  /*62a0*/  FFMA R25, R49.reuse, R0, R25 ;  /* 0x0000000031197223 */ /* 0x040fe20000000019 */
[----:B------:R1:W-:Y:S01]  /*62b0*/  STS.128 [R99+0x10], R8 ;  /* 0x0000100863007388 */ /* 0x0003e20000000c00 */
[----:B------:R-:W-:Y:S02]  /*62c0*/  HADD2.F32 R0, -RZ, R77.H1_H1 ;  /* 0x3000004dff007230 */ /* 0x000fe40000004100 */
[----:B------:R-:W-:Y:S01]  /*62d0*/  FFMA R26, R49, R3, R26 ;  /* 0x00000003311a7223 */ /* 0x000fe2000000001a */
[----:B------:R-:W-:Y:S01]  /*62e0*/  HADD2.F32 R3, -RZ, R78.H1_H1 ;  /* 0x3000004eff037230 */ /* 0x000fe20000004100 */
[----:B------:R-:W-:Y:S01]  /*62f0*/  F2FP.F16.F32.PACK_AB R16, R17, R16 ;  /* 0x000000101110723e */ /* 0x000fe200000000ff */
[----:B------:R-:W-:Y:S01]  /*6300*/  HADD2.F32 R5, -RZ, R79.H1_H1 ;  /* 0x3000004fff057230 */ /* 0x000fe20000004100 */
[----:B------:R-:W-:Y:S01]  /*6310*/  F2FP.F16.F32.PACK_AB R17, R23, R18 ;  /* 0x000000121711723e */ /* 0x000fe200000000ff */
[----:B------:R-:W-:Y:S01]  /*6320*/  FFMA R31, R49, R0, R31 ;  /* 0x00000000311f7223 */ /* 0x000fe2000000001f */
[----:B------:R-:W-:Y:S01]  /*6330*/  FMUL R35, R47, R35 ;  /* 0x000000232f237220 */ /* 0x000fe20000400000 */
[----:B------:R-:W-:Y:S01]  /*6340*/  F2FP.F16.F32.PACK_AB R18, R21, R20 ;  /* 0x000000141512723e */ /* 0x000fe200000000ff */
[----:B------:R-:W-:Y:S01]  /*6350*/  FFMA R28, R49, R2, R28 ;  /* 0x00000002311c7223 */ /* 0x000fe2000000001c */
[----:B------:R-:W-:Y:S01]  /*6360*/  F2FP.F16.F32.PACK_AB R19, R27, R22 ;  /* 0x000000161b13723e */ /* 0x000fe200000000ff */
[C---:B------:R-:W-:Y:S01]  /*6370*/  FFMA R29, R49.reuse, R3, R29 ;  /* 0x00000003311d7223 */ /* 0x040fe2000000001d */
[C---:B------:R-:W-:Y:S01]  /*6380*/  FFMA R30, R49.reuse, R4, R30 ;  /* 0x00000004311e7223 */ /* 0x040fe2000000001e */
[----:B------:R-:W-:Y:S01]  /*6390*/  FFMA R35, R49, R5, R35 ;  /* 0x0000000531237223 */ /* 0x000fe20000000023 */
[----:B------:R-:W-:Y:S01]  /*63a0*/  F2FP.F16.F32.PACK_AB R24, R25, R24 ;  /* 0x000000181918723e */ /* 0x000fe200000000ff */
[----:B------:R1:W-:Y:S01]  /*63b0*/  STS.128 [R98+0x20], R16 ;  /* 0x0000201062007388 */ /* 0x0003e20000000c00 */
[----:B------:R-:W-:Y:S02]  /*63c0*/  F2FP.F16.F32.PACK_AB R25, R31, R26 ;  /* 0x0000001a1f19723e */ /* 0x000fe400000000ff */
[----:B------:R-:W-:Y:S02]  /*63d0*/  F2FP.F16.F32.PACK_AB R26, R29, R28 ;  /* 0x0000001c1d1a723e */ /* 0x000fe400000000ff */
[----:B------:R-:W-:Y:S05]  /*63e0*/  F2FP.F16.F32.PACK_AB R27, R35, R30 ;  /* 0x0000001e231b723e */ /* 0x000fea00000000ff */
[----:B------:R1:W-:Y:S01]  /*63f0*/  STS.128 [R106+0x30], R24 ;  /* 0x000030186a007388 */ /* 0x0003e20000000c00 */
[----:B------:R-:W-:Y:S01]  /*6400*/  @!PT LDS RZ, [RZ] ;  /* 0x00000000fffff984 */ /* 0x000fe20000000800 */
[----:B------:R-:W-:Y:S01]  /*6410*/  @!PT LDS RZ, [RZ] ;  /* 0x00000000fffff984 */ /* 0x000fe20000000800 */
[----:B------:R-:W-:Y:S01]  /*6420*/  @!PT LDS RZ, [RZ] ;  /* 0x00000000fffff984 */ /* 0x000fe20000000800 */
[----:B------:R-:W-:Y:S01]  /*6430*/  @!PT LDS RZ, [RZ] ;  /* 0x00000000fffff984 */ /* 0x000fe20000000800 */
[----:B------:R2:W-:Y:S07]  /*6440*/  MEMBAR.ALL.CTA ;  /* 0x0000000000007992 */ /* 0x0005ee0000008000 */
[----:B--2---:R-:W2:Y:S02]  /*6450*/  FENCE.VIEW.ASYNC.S ;  /* 0x00000000000073c6 */ /* 0x004ea40000000000 */
[----:B--2---:R-:W-:Y:S06]  /*6460*/  BAR.SYNC.DEFER_BLOCKING 0x1, 0x80 ;  /* 0x0042000000007b1d */ /* 0x004fec0000010000 */
[----:B------:R-:W-:Y:S05]  /*6470*/  @P0 BRA `(.L_x_101) ;  /* 0x0000000000280947 */ /* 0x000fea0003800000 */
[----:B------:R-:W-:Y:S02]  /*6480*/  UIADD3 UR4, UPT, UPT, UR48, 0x200, URZ ;  /* 0x0000020030047890 */ /* 0x000fe4000fffe0ff */
[----:B------:R-:W-:Y:S01]  /*6490*/  UIADD3 UR6, UP0, UPT, UR52, 0x680, URZ ;  /* 0x0000068034067890 */ /* 0x000fe2000ff1e0ff */
[----:B------:R-:W-:Y:S03]  /*64a0*/  UMOV UR43, UR36 ;  /* 0x00000024002b7c82 */ /* 0x000fe60008000000 */
[----:B------:R-:W-:Y:S01]  /*64b0*/  MOV R93, UR4 ;  /* 0x00000004005d7c02 */ /* 0x000fe20008000f00 */
[----:B------:R-:W-:Y:S03]  /*64c0*/  UIADD3.X UR7, UPT, UPT, URZ, UR53, URZ, UP0, !UPT ;  /* 0x00000035ff077290 */ /* 0x000fe600087fe4ff */
[----:B------:R-:W-:Y:S11]  /*64d0*/  R2UR UR40, R93 ;  /* 0x000000005d2872ca */ /* 0x000ff600000e0000 */
[----:B------:R-:W-:Y:S02]  /*64e0*/  @!UPT UIADD3 URZ, UPT, UPT, URZ, URZ, URZ ;  /* 0x000000fffffff290 */ /* 0x000fe4000fffe0ff */
[----:B------:R2:W-:Y:S01]  /*64f0*/  UTMASTG.3D [UR40], [UR6] ;  /* 0x00000028060073b5 */ /* 0x0005e20008010000 */
[----:B------:R0:W-:Y:S01]  /*6500*/  UTMACMDFLUSH ;  /* 0x00000000000079b7 */ /* 0x0001e20000000000 */
[----:B--2---:R-:W-:Y:S04]  /*6510*/  DEPBAR.LE SB0, 0x1 ;  /* 0x000080400000791a */ /* 0x004fe80000000000 */
.L_x_101:
[----:B------:R-:W-:Y:S05]  /*6520*/  BSYNC.RECONVERGENT B0 ;  /* 0x0000000000007941 */ /* 0x000fea0003800200 */
.L_x_100:
[----:B------:R-:W-:Y:S01]  /*6530*/  BAR.SYNC.DEFER_BLOCKING 0x1, 0x80 ;  /* 0x0042000000007b1d */ /* 0x000fe20000010000 */
[----:B------:R-:W-:Y:S01]  /*6540*/  ISETP.NE.AND P1, PT, R107, RZ, PT ;  /* 0x000000ff6b00720c */ /* 0x000fe20003f25270 */
[----:B------:R-:W-:Y:S01]  /*6550*/  UISETP.NE.AND UP0, UPT, UR49, URZ, UPT ;  /* 0x000000ff3100728c */ /* 0x000fe2000bf05270 */
[----:B------:R-:W-:Y:S11]  /*6560*/  LEA R2, R65, UR48, 0x3 ;  /* 0x0000003041027c11 */ /* 0x000ff6000f8e18ff */
[----:B------:R-:W-:Y:S01]  /*6570*/  @P1 SHF.L.U32 R3, R97, 0x1f, RZ ;  /* 0x0000001f61031819 */ /* 0x000fe200000006ff */
[----:B------:R-:W-:Y:S06]  /*6580*/  BRA.U !UP0, `(.L_x_102) ;  /* 0x0000000108247547 */ /* 0x000fec000b800000 */
[----:B------:R-:W-:Y:S01]  /*6590*/  IMAD.U32 R4, RZ, RZ, UR51 ;  /* 0x00000033ff047e24 */ /* 0x000fe2000f8e00ff */
[----:B------:R-:W-:Y:S01]  /*65a0*/  MOV R0, UR37 ;  /* 0x0000002500007c02 */ /* 0x000fe20008000f00 */
[----:B------:R-:W-:Y:S03]  /*65b0*/  UIADD3 UR51, UPT, UPT, UR51, 0x1, URZ ;  /* 0x0000000133337890 */ /* 0x000fe6000fffe0ff */
[----:B------:R-:W-:Y:S01]  /*65c0*/  @P1 LEA R4, R4, UR48, 0x3 ;  /* 0x0000003004041c11 */ /* 0x000fe2000f8e18ff */
[----:B------:R-:W-:Y:S04]  /*65d0*/  UISETP.NE.AND UP0, UPT, UR51, 0x4, UPT ;  /* 0x000000043300788c */ /* 0x000fe8000bf05270 */
[----:B------:R-:W-:Y:S01]  /*65e0*/  @P1 VIADD R4, R4, 0x80 ;  /* 0x0000008004041836 */ /* 0x000fe20000000000 */
[----:B------:R-:W-:Y:S04]  /*65f0*/  USEL UR51, UR51, URZ, UP0 ;  /* 0x000000ff33337287 */ /* 0x000fe80008000000 */
[----:B------:R-:W-:Y:S04]  /*6600*/  @P1 PRMT R0, R0, 0x654, R4 ;  /* 0x0000065400001816 */ /* 0x000fe80000000004 */
[----:B------:R2:W-:Y:S04]  /*6610*/  @P1 SYNCS.ARRIVE.TRANS64.RED.A1T0 RZ, [R0+URZ], RZ ;  /* 0x000000ff00ff19a7 */ /* 0x0005e800081004ff */
.L_x_102:
[----:B------:R-:W4:Y:S01]  /*6620*/  @P1 SYNCS.PHASECHK.TRANS64.TRYWAIT P0, [R2+URZ+0x60], R3 ;  /* 0x00006003020015a7 */ /* 0x000f2200080011ff */
[----:B------:R-:W-:Y:S01]  /*6630*/  BSSY B1, `(.L_x_103) ;  /* 0x0000016000017945 */ /* 0x000fe20003800000 */
[----:B----4-:R-:W-:Y:S03]  /*6640*/  @P1 SEL R66, RZ, 0x1, !P0 ;  /* 0x00000001ff421807 */ /* 0x010fe60004000000 */
[----:B------:R-:W-:Y:S05]  /*6650*/  @!P1 BRA `(.L_x_104) ;  /* 0x00000000004c9947 */ /* 0x000fea0003800000 */
[----:B------:R-:W-:Y:S01]  /*6660*/  ISETP.NE.AND P0, PT, R66, RZ, PT ;  /* 0x000000ff4200720c */ /* 0x000fe20003f05270 */
[----:B------:R-:W-:Y:S01]  /*6670*/  BSSY B0, `(.L_x_105) ;  /* 0x000000b000007945 */ /* 0x000fe20003800000 */
[----:B------:R-:W-:Y:S11]  /*6680*/  ISETP.NE.AND P1, PT, R67, RZ, PT ;  /* 0x000000ff4300720c */ /* 0x000ff60003f25270 */
[----:B------:R-:W-:Y:S02]  /*6690*/  @!UPT UIADD3 URZ, UPT, UPT, URZ, URZ, URZ ;  /* 0x000000fffffff290 */ /* 0x000fe4000fffe0ff */
[C---:B------:R-:W-:Y:S01]  /*66a0*/  @P1 IMAD R6, R65.reuse, 0x2000, R100 ;  /* 0x0000200041061824 */ /* 0x040fe200078e0264 */
[C---:B------:R-:W-:Y:S01]  /*66b0*/  @P1 LEA R4, R65.reuse, R98, 0xd ;  /* 0x0000006241041211 */ /* 0x040fe200078e68ff */
[C---:B------:R-:W-:Y:S02]  /*66c0*/  @P1 IMAD R5, R65.reuse, 0x2000, R99 ;  /* 0x0000200041051824 */ /* 0x040fe400078e0263 */
[----:B------:R-:W-:Y:S01]  /*66d0*/  @P1 IMAD R3, R65, 0x2000, R106 ;  /* 0x0000200041031824 */ /* 0x000fe200078e026a */
[----:B------:R-:W-:Y:S06]  /*66e0*/  @P0 BRA `(.L_x_106) ;  /* 0x00000000000c0947 */ /* 0x000fec0003800000 */
[----:B--2---:R-:W-:Y:S04]  /*66f0*/  SHF.L.U32 R0, R97, 0x1f, RZ ;  /* 0x0000001f61007819 */ /* 0x004fe800000006ff */
[----:B------:R-:W2:Y:S02]  /*6700*/  SYNCS.PHASECHK.TRANS64.TRYWAIT P0, [R2+URZ+0x60], R0 ;  /* 0x00006000020075a7 */ /* 0x000ea400080011ff */
[----:B--2---:R-:W-:Y:S05]  /*6710*/  @!P0 BRA `(.L_x_107) ;  /* 0x0000003000948947 */ /* 0x004fea0003800000 */
.L_x_106:
[----:B------:R-:W-:Y:S05]  /*6720*/  BSYNC B0 ;  /* 0x0000000000007941 */ /* 0x000fea0003800000 */
.L_x_105:
[----:B------:R-:W-:Y:S02]  /*6730*/  ISETP.NE.AND P0, PT, R67, RZ, PT ;  /* 0x000000ff4300720c */ /* 0x000fe40003f05270 */
[----:B------:R-:W-:Y:S11]  /*6740*/  IADD3 R65, PT, PT, R65, 0x1, RZ ;  /* 0x0000000141417810 */ /* 0x000ff60007ffe0ff */
[----:B------:R4:W1:Y:S04]  /*6750*/  @P0 LDS.128 R56, [R6] ;  /* 0x0000000006380984 */ /* 0x0008680000000c00 */
[----:B------:R4:W1:Y:S04]  /*6760*/  @P0 LDS.128 R60, [R5+0x10] ;  /* 0x00001000053c0984 */ /* 0x0008680000000c00 */
[----:B------:R4:W1:Y:S04]  /*6770*/  @P0 LDS.128 R68, [R4+0x20] ;  /* 0x0000200004440984 */ /* 0x0008680000000c00 */
[----:B------:R4:W1:Y:S02]  /*6780*/  @P0 LDS.128 R76, [R3+0x30] ;  /* 0x00003000034c0984 */ /* 0x0008640000000c00 */
.L_x_104:
[----:B------:R-:W-:Y:S05]  /*6790*/  BSYNC B1 ;  /* 0x0000000000017941 */ /* 0x000fea0003800000 */
.L_x_103:
[----:B--2---:R-:W-:Y:S05]  /*67a0*/  VIADD R0, R48, 0x20 ;  /* 0x0000002030007836 */ /* 0x004fea0000000000 */
[----:B------:R-:W-:Y:S04]  /*67b0*/  SHF.R.U32.HI R0, RZ, 0x15, R0 ;  /* 0x00000015ff007819 */ /* 0x000fe80000011600 */
[----:B------:R-:W-:Y:S11]  /*67c0*/  LOP3.LUT P0, RZ, R0, 0x3, R92, 0x48, !PT ;  /* 0x0000000300ff7812 */ /* 0x000ff6000780485c */
[----:B------:R-:W-:Y:S02]  /*67d0*/  @!UPT UIADD3 URZ, UPT, UPT, URZ, URZ, URZ ;  /* 0x000000fffffff290 */ /* 0x000fe4000fffe0ff */
[----:B------:R-:W-:Y:S05]  /*67e0*/  @!P0 BRA `(.L_x_108) ;  /* 0x0000000000408947 */ /* 0x000fea0003800000 */
[----:B------:R-:W2:Y:S01]  /*67f0*/  LDCU.64 UR8, c[0x4][0x70] ;  /* 0x01000e00ff0877ac */ /* 0x000ea20008000a00 */
[----:B----4-:R-:W-:Y:S01]  /*6800*/  MOV R3, 0x0 ;  /* 0x0000000000037802 */ /* 0x010fe20000000f00 */
[----:B------:R-:W-:Y:S02]  /*6810*/  HFMA2 R12, -RZ, RZ, 0, 5.9604644775390625e-08 ;  /* 0x00000001ff0c7431 */ /* 0x000fe400000001ff */
[----:B-1----:R-:W-:Y:S02]  /*6820*/  IMAD.MOV.U32 R8, RZ, RZ, 0x192 ;  /* 0x00000192ff087424 */ /* 0x002fe400078e00ff */
[----:B------:R-:W-:Y:S01]  /*6830*/  IMAD.MOV.U32 R13, RZ, RZ, RZ ;  /* 0x000000ffff0d7224 */ /* 0x000fe200078e00ff */
[----:B------:R-:W1:Y:S01]  /*6840*/  LDCU.64 UR6, c[0x4][0x78] ;  /* 0x01000f00ff0677ac */ /* 0x000e620008000a00 */
[----:B------:R-:W4:Y:S01]  /*6850*/  LDC.64 R2, c[0x4][R3] ;  /* 0x0100000003027b82 */ /* 0x000f220000000a00 */
[----:B------:R-:W5:Y:S01]  /*6860*/  LDCU.64 UR4, c[0x4][0x10] ;  /* 0x01000200ff0477ac */ /* 0x000f620008000a00 */
[----:B--2---:R-:W-:Y:S01]  /*6870*/  MOV R5, UR9 ;  /* 0x0000000900057c02 */ /* 0x004fe20008000f00 */
[----:B------:R-:W-:Y:S01]  /*6880*/  IMAD.U32 R4, RZ, RZ, UR8 ;  /* 0x00000008ff047e24 */ /* 0x000fe2000f8e00ff */
[----:B-1----:R-:W-:Y:S01]  /*6890*/  MOV R7, UR7 ;  /* 0x0000000700077c02 */ /* 0x002fe20008000f00 */
[----:B------:R-:W-:Y:S01]  /*68a0*/  IMAD.U32 R6, RZ, RZ, UR6 ;  /* 0x00000006ff067e24 */ /* 0x000fe2000f8e00ff */
[----:B-----5:R-:W-:Y:S01]  /*68b0*/  MOV R11, UR5 ;  /* 0x00000005000b7c02 */ /* 0x020fe20008000f00 */
[----:B------:R-:W-:Y:S02]  /*68c0*/  IMAD.U32 R10, RZ, RZ, UR4 ;  /* 0x00000004ff0a7e24 */ /* 0x000fe4000f8e00ff */
[----:B------:R-:W-:Y:S07]  /*68d0*/  LEPC R20, `(.L_x_108) ;  /* 0x000000001014794e */ /* 0x000fee0000000000 */
[----:B---34-:R-:W-:Y:S05]  /*68e0*/  CALL.ABS.NOINC R2 ;  /* 0x0000000002007343 */ /* 0x018fea0003c00000 */
.L_x_108:
[----:B------:R-:W-:Y:S05]  /*68f0*/  WARPSYNC.ALL ;  /* 0x0000000000007948 */ /* 0x000fea0003800000 */
[----:B------:R-:W-:Y:S01]  /*6900*/  R2UR UR4, R48 ;  /* 0x00000000300472ca */ /* 0x000fe200000e0000 */
[--C-:B-1--4-:R-:W-:Y:S01]  /*6910*/  HADD2.F32 R3, -RZ, R56.reuse.H0_H0 ;  /* 0x20000038ff037230 */ /* 0x112fe20000004100 */
[----:B------:R-:W-:Y:S01]  /*6920*/  ISETP.NE.AND P6, PT, R107, RZ, PT ;  /* 0x000000ff6b00720c */ /* 0x000fe20003fc5270 */
[--C-:B------:R-:W-:Y:S01]  /*6930*/  HADD2.F32 R51, -RZ, R57.reuse.H1_H1 ;  /* 0x30000039ff337230 */ /* 0x100fe20000004100 */
[----:B------:R-:W-:Y:S01]  /*6940*/  MOV R50, UR51 ;  /* 0x0000003300327c02 */ /* 0x000fe20008000f00 */
[----:B------:R-:W-:Y:S01]  /*6950*/  BSSY.RECONVERGENT B0, `(.L_x_109) ;  /* 0x000008c000007945 */ /* 0x000fe20003800200 */
[----:B------:R-:W-:Y:S02]  /*6960*/  MOV R72, UR37 ;  /* 0x0000002500487c02 */ /* 0x000fe40008000f00 */
[----:B------:R-:W-:Y:S05]  /*6970*/  ISETP.NE.AND P0, PT, R102, RZ, PT ;  /* 0x000000ff6600720c */ /* 0x000fea0003f05270 */
[----:B------:R-:W1:Y:S02]  /*6980*/  LDTM.x32 R4, tmem[UR4+0x20] ;  /* 0x00002004000479ee */ /* 0x000e6400082c0000 */
[----:B------:R-:W-:Y:S04]  /*6990*/  @P6 LEA R50, R50, UR48, 0x3 ;  /* 0x0000003032326c11 */ /* 0x000fe8000f8e18ff */
[----:B------:R-:W-:Y:S04]  /*69a0*/  @P6 IADD3 R50, PT, PT, R50, 0x80, RZ ;  /* 0x0000008032326810 */ /* 0x000fe80007ffe0ff */
[----:B------:R-:W-:Y:S01]  /*69b0*/  @P6 PRMT R72, R72, 0x654, R50 ;  /* 0x0000065448486816 */ /* 0x000fe20000000032 */
[----:B------:R-:W-:Y:S02]  /*69c0*/  HADD2.F32 R50, -RZ, R57.H0_H0 ;  /* 0x20000039ff327230 */ /* 0x000fe40000004100 */
[C---:B-1----:R-:W-:Y:S01]  /*69d0*/  FMUL R0, R47.reuse, R4 ;  /* 0x000000042f007220 */ /* 0x042fe20000400000 */
[----:B------:R-:W-:Y:S02]  /*69e0*/  HADD2.F32 R4, -RZ, R56.H1_H1 ;  /* 0x30000038ff047230 */ /* 0x000fe40000004100 */
[C---:B------:R-:W-:Y:S01]  /*69f0*/  FMUL R2, R47.reuse, R5 ;  /* 0x000000052f027220 */ /* 0x040fe20000400000 */
[----:B------:R-:W-:Y:S01]  /*6a00*/  FMUL R7, R47, R7 ;  /* 0x000000072f077220 */ /* 0x000fe20000400000 */
[----:B------:R-:W-:Y:S01]  /*6a10*/  FFMA R0, R49, R3, R0 ;  /* 0x0000000331007223 */ /* 0x000fe20000000000 */
[----:B------:R-:W-:Y:S01]  /*6a20*/  FMUL R3, R47, R6 ;  /* 0x000000062f037220 */ /* 0x000fe20000400000 */
[----:B------:R-:W-:Y:S01]  /*6a30*/  FFMA R2, R49, R4, R2 ;  /* 0x0000000431027223 */ /* 0x000fe20000000002 */
[C---:B------:R-:W-:Y:S01]  /*6a40*/  FMUL R4, R47.reuse, R8 ;  /* 0x000000082f047220 */ /* 0x040fe20000400000 */
[----:B------:R-:W-:Y:S01]  /*6a50*/  FMUL R8, R47, R12 ;  /* 0x0000000c2f087220 */ /* 0x000fe20000400000 */
[----:B------:R-:W-:Y:S01]  /*6a60*/  FFMA R3, R49, R50, R3 ;  /* 0x0000003231037223 */ /* 0x000fe20000000003 */
[C---:B------:R-:W-:Y:S01]  /*6a70*/  FMUL R12, R47.reuse, R16 ;  /* 0x000000102f0c7220 */ /* 0x040fe20000400000 */
[C---:B------:R-:W-:Y:S01]  /*6a80*/  FMUL R16, R47.reuse, R20 ;  /* 0x000000142f107220 */ /* 0x040fe20000400000 */
[C---:B------:R-:W-:Y:S01]  /*6a90*/  FMUL R20, R47.reuse, R24 ;  /* 0x000000182f147220 */ /* 0x040fe20000400000 */
[C---:B------:R-:W-:Y:S01]  /*6aa0*/  FMUL R24, R47.reuse, R28 ;  /* 0x0000001c2f187220 */ /* 0x040fe20000400000 */
[C---:B------:R-:W-:Y:S01]  /*6ab0*/  FMUL R28, R47.reuse, R32 ;  /* 0x000000202f1c7220 */ /* 0x040fe20000400000 */
[--C-:B------:R-:W-:Y:S01]  /*6ac0*/  HADD2.F32 R32, -RZ, R58.reuse.H0_H0 ;  /* 0x2000003aff207230 */ /* 0x100fe20000004100 */
[----:B------:R-:W-:Y:S01]  /*6ad0*/  F2FP.F16.F32.PACK_AB R52, R2, R0 ;  /* 0x000000000234723e */ /* 0x000fe200000000ff */
[----:B------:R-:W-:Y:S02]  /*6ae0*/  HADD2.F32 R0, -RZ, R58.H1_H1 ;  /* 0x3000003aff007230 */ /* 0x000fe40000004100 */
[----:B------:R-:W-:Y:S01]  /*6af0*/  FMUL R5, R47, R9 ;  /* 0x000000092f057220 */ /* 0x000fe20000400000 */
[--C-:B------:R-:W-:Y:S02]  /*6b00*/  HADD2.F32 R2, -RZ, R59.reuse.H0_H0 ;  /* 0x2000003bff027230 */ /* 0x100fe40000004100 */
[C---:B------:R-:W-:Y:S01]  /*6b10*/  FFMA R7, R49.reuse, R51, R7 ;  /* 0x0000003331077223 */ /* 0x040fe20000000007 */
[C---:B------:R-:W-:Y:S01]  /*6b20*/  FFMA R4, R49.reuse, R32, R4 ;  /* 0x0000002031047223 */ /* 0x040fe20000000004 */
[----:B------:R-:W-:Y:S02]  /*6b30*/  HADD2.F32 R32, -RZ, R59.H1_H1 ;  /* 0x3000003bff207230 */ /* 0x000fe40000004100 */
[----:B------:R-:W-:Y:S01]  /*6b40*/  FFMA R5, R49, R0, R5 ;  /* 0x0000000031057223 */ /* 0x000fe20000000005 */
[--C-:B------:R-:W-:Y:S01]  /*6b50*/  HADD2.F32 R0, -RZ, R60.reuse.H0_H0 ;  /* 0x2000003cff007230 */ /* 0x100fe20000004100 */
[----:B------:R-:W-:Y:S01]  /*6b60*/  F2FP.F16.F32.PACK_AB R53, R7, R3 ;  /* 0x000000030735723e */ /* 0x000fe200000000ff */
[----:B------:R-:W-:Y:S01]  /*6b70*/  FMUL R6, R47, R10 ;  /* 0x0000000a2f067220 */ /* 0x000fe20000400000 */
[--C-:B------:R-:W-:Y:S01]  /*6b80*/  HADD2.F32 R3, -RZ, R61.reuse.H0_H0 ;  /* 0x2000003dff037230 */ /* 0x100fe20000004100 */
[----:B------:R-:W-:Y:S01]  /*6b90*/  F2FP.F16.F32.PACK_AB R54, R5, R4 ;  /* 0x000000040536723e */ /* 0x000fe200000000ff */
[----:B------:R-:W-:Y:S01]  /*6ba0*/  FMUL R11, R47, R11 ;  /* 0x0000000b2f0b7220 */ /* 0x000fe20000400000 */
[----:B------:R-:W-:Y:S01]  /*6bb0*/  FFMA R6, R49, R2, R6 ;  /* 0x0000000231067223 */ /* 0x000fe20000000006 */
[----:B------:R-:W-:Y:S02]  /*6bc0*/  HADD2.F32 R2, -RZ, R60.H1_H1 ;  /* 0x3000003cff027230 */ /* 0x000fe40000004100 */
[----:B------:R-:W-:Y:S01]  /*6bd0*/  FMUL R9, R47, R13 ;  /* 0x0000000d2f097220 */ /* 0x000fe20000400000 */
[C---:B------:R-:W-:Y:S01]  /*6be0*/  FFMA R11, R49.reuse, R32, R11 ;  /* 0x00000020310b7223 */ /* 0x040fe2000000000b */
[----:B------:R-:W-:Y:S01]  /*6bf0*/  FFMA R8, R49, R0, R8 ;  /* 0x0000000031087223 */ /* 0x000fe20000000008 */
[C---:B------:R-:W-:Y:S01]  /*6c00*/  FMUL R10, R47.reuse, R14 ;  /* 0x0000000e2f0a7220 */ /* 0x040fe20000400000 */
[----:B------:R-:W-:Y:S02]  /*6c10*/  HADD2.F32 R0, -RZ, R61.H1_H1 ;  /* 0x3000003dff007230 */ /* 0x000fe40000004100 */
[----:B------:R-:W-:Y:S01]  /*6c20*/  FMUL R15, R47, R15 ;  /* 0x0000000f2f0f7220 */ /* 0x000fe20000400000 */
[C---:B------:R-:W-:Y:S01]  /*6c30*/  FFMA R9, R49.reuse, R2, R9 ;  /* 0x0000000231097223 */ /* 0x040fe20000000009 */
[C---:B------:R-:W-:Y:S01]  /*6c40*/  FFMA R10, R49.reuse, R3, R10 ;  /* 0x00000003310a7223 */ /* 0x040fe2000000000a */
[--C-:B------:R-:W-:Y:S02]  /*6c50*/  HADD2.F32 R2, -RZ, R62.reuse.H0_H0 ;  /* 0x2000003eff027230 */ /* 0x100fe40000004100 */
[----:B------:R-:W-:Y:S01]  /*6c60*/  FFMA R15, R49, R0, R15 ;  /* 0x00000000310f7223 */ /* 0x000fe2000000000f */
[----:B------:R-:W-:Y:S02]  /*6c70*/  HADD2.F32 R3, -RZ, R62.H1_H1 ;  /* 0x3000003eff037230 */ /* 0x000fe40000004100 */
[C---:B------:R-:W-:Y:S01]  /*6c80*/  FMUL R13, R47.reuse, R17 ;  /* 0x000000112f0d7220 */ /* 0x040fe20000400000 */
[--C-:B------:R-:W-:Y:S02]  /*6c90*/  HADD2.F32 R0, -RZ, R63.reuse.H0_H0 ;  /* 0x2000003fff007230 */ /* 0x100fe40000004100 */
[----:B------:R-:W-:Y:S01]  /*6ca0*/  FMUL R14, R47, R18 ;  /* 0x000000122f0e7220 */ /* 0x000fe20000400000 */
[C---:B------:R-:W-:Y:S01]  /*6cb0*/  FFMA R12, R49.reuse, R2, R12 ;  /* 0x00000002310c7223 */ /* 0x040fe2000000000c */
[C---:B------:R-:W-:Y:S01]  /*6cc0*/  FFMA R13, R49.reuse, R3, R13 ;  /* 0x00000003310d7223 */ /* 0x040fe2000000000d */
[----:B------:R-:W-:Y:S02]  /*6cd0*/  HADD2.F32 R2, -RZ, R63.H1_H1 ;  /* 0x3000003fff027230 */ /* 0x000fe40000004100 */
[----:B------:R-:W-:Y:S01]  /*6ce0*/  FFMA R14, R49, R0, R14 ;  /* 0x00000000310e7223 */ /* 0x000fe2000000000e */
[C---:B------:R-:W-:Y:S01]  /*6cf0*/  FMUL R19, R47.reuse, R19 ;  /* 0x000000132f137220 */ /* 0x040fe20000400000 */
[--C-:B------:R-:W-:Y:S02]  /*6d00*/  HADD2.F32 R0, -RZ, R68.reuse.H0_H0 ;  /* 0x20000044ff007230 */ /* 0x100fe40000004100 */
[----:B------:R-:W-:Y:S01]  /*6d10*/  FMUL R17, R47, R21 ;  /* 0x000000152f117220 */ /* 0x000fe20000400000 */
[--C-:B------:R-:W-:Y:S02]  /*6d20*/  HADD2.F32 R3, -RZ, R69.reuse.H0_H0 ;  /* 0x20000045ff037230 */ /* 0x100fe40000004100 */
[C---:B------:R-:W-:Y:S01]  /*6d30*/  FFMA R19, R49.reuse, R2, R19 ;  /* 0x0000000231137223 */ /* 0x040fe20000000013 */
[----:B------:R-:W-:Y:S02]  /*6d40*/  HADD2.F32 R2, -RZ, R68.H1_H1 ;  /* 0x30000044ff027230 */ /* 0x000fe40000004100 */
        /* <DEDUP_REMOVED lines=9> */
[----:B------:R-:W-:Y:S01]  /*6de0*/  FMUL R21, R47, R25 ;  /* 0x000000192f157220 */ /* 0x000fe20000400000 */
[----:B------:R-:W-:Y:S01]  /*6df0*/  F2FP.F16.F32.PACK_AB R55, R11, R6 ;  /* 0x000000060b37723e */ /* 0x000fe200000000ff */
[--C-:B------:R-:W-:Y:S02]  /*6e00*/  HADD2.F32 R3, -RZ, R71.reuse.H0_H0 ;  /* 0x20000047ff037230 */ /* 0x100fe40000004100 */
[----:B------:R-:W-:Y:S01]  /*6e10*/  FMUL R22, R47, R26 ;  /* 0x0000001a2f167220 */ /* 0x000fe20000400000 */
[C---:B------:R-:W-:Y:S01]  /*6e20*/  FFMA R20, R49.reuse, R2, R20 ;  /* 0x0000000231147223 */ /* 0x040fe20000000014 */
[C---:B------:R-:W-:Y:S01]  /*6e30*/  FFMA R21, R49.reuse, R0, R21 ;  /* 0x0000000031157223 */ /* 0x040fe20000000015 */
[----:B------:R1:W-:Y:S01]  /*6e40*/  STS.128 [R100+0x2000], R52 ;  /* 0x0020003464007388 */ /* 0x0003e20000000c00 */
[----:B------:R-:W-:Y:S02]  /*6e50*/  HADD2.F32 R0, -RZ, R71.H1_H1 ;  /* 0x30000047ff007230 */ /* 0x000fe40000004100 */
[----:B------:R-:W-:Y:S01]  /*6e60*/  FFMA R22, R49, R3, R22 ;  /* 0x0000000331167223 */ /* 0x000fe20000000016 */
[----:B------:R-:W-:Y:S01]  /*6e70*/  FMUL R27, R47, R27 ;  /* 0x0000001b2f1b7220 */ /* 0x000fe20000400000 */
[--C-:B------:R-:W-:Y:S01]  /*6e80*/  HADD2.F32 R2, -RZ, R76.reuse.H0_H0 ;  /* 0x2000004cff027230 */ /* 0x100fe20000004100 */
[----:B------:R-:W-:Y:S01]  /*6e90*/  F2FP.F16.F32.PACK_AB R8, R9, R8 ;  /* 0x000000080908723e */ /* 0x000fe200000000ff */
[----:B------:R-:W-:Y:S01]  /*6ea0*/  HADD2.F32 R3, -RZ, R76.H1_H1 ;  /* 0x3000004cff037230 */ /* 0x000fe20000004100 */
[----:B------:R-:W-:Y:S01]  /*6eb0*/  F2FP.F16.F32.PACK_AB R9, R15, R10 ;  /* 0x0000000a0f09723e */ /* 0x000fe200000000ff */
[----:B------:R-:W-:Y:S01]  /*6ec0*/  FMUL R25, R47, R29 ;  /* 0x0000001d2f197220 */ /* 0x000fe20000400000 */
[--C-:B------:R-:W-:Y:S01]  /*6ed0*/  HADD2.F32 R4, -RZ, R77.reuse.H0_H0 ;  /* 0x2000004dff047230 */ /* 0x100fe20000004100 */
[----:B------:R-:W-:Y:S01]  /*6ee0*/  F2FP.F16.F32.PACK_AB R10, R13, R12 ;  /* 0x0000000c0d0a723e */ /* 0x000fe200000000ff */
[----:B------:R-:W-:Y:S01]  /*6ef0*/  FMUL R26, R47, R30 ;  /* 0x0000001e2f1a7220 */ /* 0x000fe20000400000 */
[----:B------:R-:W-:Y:S01]  /*6f00*/  F2FP.F16.F32.PACK_AB R11, R19, R14 ;  /* 0x0000000e130b723e */ /* 0x000fe200000000ff */
[C---:B------:R-:W-:Y:S01]  /*6f10*/  FFMA R27, R49.reuse, R0, R27 ;  /* 0x00000000311b7223 */ /* 0x040fe2000000001b */
[C---:B------:R-:W-:Y:S01]  /*6f20*/  FFMA R24, R49.reuse, R2, R24 ;  /* 0x0000000231187223 */ /* 0x040fe20000000018 */
[----:B------:R-:W-:Y:S02]  /*6f30*/  HADD2.F32 R0, -RZ, R77.H1_H1 ;  /* 0x3000004dff007230 */ /* 0x000fe40000004100 */
[----:B------:R-:W-:Y:S01]  /*6f40*/  FFMA R25, R49, R3, R25 ;  /* 0x0000000331197223 */ /* 0x000fe20000000019 */
[----:B------:R1:W-:Y:S01]  /*6f50*/  STS.128 [R99+0x2010], R8 ;  /* 0x0020100863007388 */ /* 0x0003e20000000c00 */
[----:B------:R-:W-:Y:S01]  /*6f60*/  FMUL R31, R47, R31 ;  /* 0x0000001f2f1f7220 */ /* 0x000fe20000400000 */
[--C-:B------:R-:W-:Y:S02]  /*6f70*/  HADD2.F32 R2, -RZ, R78.reuse.H0_H0 ;  /* 0x2000004eff027230 */ /* 0x100fe40000004100 */
[----:B------:R-:W-:Y:S01]  /*6f80*/  FFMA R26, R49, R4, R26 ;  /* 0x00000004311a7223 */ /* 0x000fe2000000001a */
[----:B------:R-:W-:Y:S02]  /*6f90*/  HADD2.F32 R3, -RZ, R78.H1_H1 ;  /* 0x3000004eff037230 */ /* 0x000fe40000004100 */
[----:B------:R-:W-:Y:S01]  /*6fa0*/  FMUL R29, R47, R33 ;  /* 0x000000212f1d7220 */ /* 0x000fe20000400000 */
[--C-:B------:R-:W-:Y:S01]  /*6fb0*/  HADD2.F32 R4, -RZ, R79.reuse.H0_H0 ;  /* 0x2000004fff047230 */ /* 0x100fe20000004100 */
[----:B------:R-:W-:Y:S01]  /*6fc0*/  F2FP.F16.F32.PACK_AB R16, R17, R16 ;  /* 0x000000101110723e */ /* 0x000fe200000000ff */
[----:B------:R-:W-:Y:S01]  /*6fd0*/  FMUL R30, R47, R34 ;  /* 0x000000222f1e7220 */ /* 0x000fe20000400000 */
        /* <DEDUP_REMOVED lines=14> */
[----:B------:R-:W-:Y:S02]  /*70c0*/  F2FP.F16.F32.PACK_AB R27, R35, R30 ;  /* 0x0000001e231b723e */ /* 0x000fe400000000ff */
[----:B------:R-:W-:Y:S02]  /*70d0*/  LEA R0, R65, UR48, 0x3 ;  /* 0x0000003041007c11 */ /* 0x000fe4000f8e18ff */
[----:B------:R-:W-:Y:S01]  /*70e0*/  @P6 SHF.L.U32 R2, R97, 0x1f, RZ ;  /* 0x0000001f61026819 */ /* 0x000fe200000006ff */
        /* <DEDUP_REMOVED lines=9> */
[----:B------:R-:W-:Y:S02]  /*7180*/  UIADD3 UR8, UP0, UPT, UR52, 0x680, URZ ;  /* 0x0000068034087890 */ /* 0x000fe4000ff1e0ff */
[----:B------:R-:W-:Y:S02]  /*7190*/  UIADD3 UR5, UPT, UPT, UR41, 0x20, URZ ;  /* 0x0000002029057890 */ /* 0x000fe4000fffe0ff */
[----:B------:R-:W-:Y:S02]  /*71a0*/  UIADD3 UR4, UPT, UPT, UR48, 0x2200, URZ ;  /* 0x0000220030047890 */ /* 0x000fe4000fffe0ff */
[----:B------:R-:W-:Y:S01]  /*71b0*/  UIADD3.X UR9, UPT, UPT, URZ, UR53, URZ, UP0, !UPT ;  /* 0x00000035ff097290 */ /* 0x000fe200087fe4ff */
[----:B------:R-:W-:Y:S01]  /*71c0*/  UMOV UR6, UR42 ;  /* 0x0000002a00067c82 */ /* 0x000fe20008000000 */
[----:B------:R-:W-:Y:S07]  /*71d0*/  UMOV UR7, UR36 ;  /* 0x0000002400077c82 */ /* 0x000fee0008000000 */
[----:B------:R2:W-:Y:S01]  /*71e0*/  UTMASTG.3D [UR4], [UR8] ;  /* 0x00000004080073b5 */ /* 0x0005e20008010000 */
[----:B------:R0:W-:Y:S01]  /*71f0*/  UTMACMDFLUSH ;  /* 0x00000000000079b7 */ /* 0x0001e20000000000 */
[----:B--2---:R-:W-:Y:S04]  /*7200*/  DEPBAR.LE SB0, 0x1 ;  /* 0x000080400000791a */ /* 0x004fe80000000000 */
.L_x_110:
[----:B------:R-:W-:Y:S05]  /*7210*/  BSYNC.RECONVERGENT B0 ;  /* 0x0000000000007941 */ /* 0x000fea0003800200 */
.L_x_109:
[----:B------:R-:W-:Y:S01]  /*7220*/  BAR.SYNC.DEFER_BLOCKING 0x1, 0x80 ;  /* 0x0042000000007b1d */ /* 0x000fe20000010000 */
[----:B------:R-:W-:Y:S04]  /*7230*/  UIADD3 UR40, UPT, UPT, UR51, 0x1, URZ ;  /* 0x0000000133287890 */ /* 0x000fe8000fffe0ff */
[----:B------:R-:W-:Y:S04]  /*7240*/  UISETP.NE.AND UP0, UPT, UR40, 0x4, UPT ;  /* 0x000000042800788c */ /* 0x000fe8000bf05270 */
[----:B------:R-:W-:Y:S01]  /*7250*/  USEL UR40, UR40, URZ, UP0 ;  /* 0x000000ff28287287 */ /* 0x000fe20008000000 */
[----:B------:R2:W-:Y:S01]  /*7260*/  @P6 SYNCS.ARRIVE.TRANS64.RED.A1T0 RZ, [R72+URZ], RZ ;  /* 0x000000ff48ff69a7 */ /* 0x0005e200081004ff */
[----:B------:R-:W-:Y:S01]  /*7270*/  BSSY B1, `(.L_x_111) ;  /* 0x0000017000017945 */ /* 0x000fe20003800000 */
[----:B------:R-:W4:Y:S02]  /*7280*/  @P6 SYNCS.PHASECHK.TRANS64.TRYWAIT P0, [R0+URZ+0x60], R2 ;  /* 0x00006002000065a7 */ /* 0x000f2400080011ff */
[----:B----4-:R-:W-:Y:S01]  /*7290*/  @P6 SEL R66, RZ, 0x1, !P0 ;  /* 0x00000001ff426807 */ /* 0x010fe20004000000 */
[----:B--2---:R-:W-:Y:S06]  /*72a0*/  @!P6 BRA `(.L_x_112) ;  /* 0x00000000004ce947 */ /* 0x004fec0003800000 */
        /* <DEDUP_REMOVED lines=9> */
[----:B------:R-:W-:Y:S04]  /*7340*/  SHF.L.U32 R6, R97, 0x1f, RZ ;  /* 0x0000001f61067819 */ /* 0x000fe800000006ff */
[----:B------:R-:W2:Y:S02]  /*7350*/  SYNCS.PHASECHK.TRANS64.TRYWAIT P0, [R0+URZ+0x60], R6 ;  /* 0x00006006000075a7 */ /* 0x000ea400080011ff */
[----:B--2---:R-:W-:Y:S05]  /*7360*/  @!P0 BRA `(.L_x_115) ;  /* 0x0000002400948947 */ /* 0x004fea0003800000 */
.L_x_114:
[----:B------:R-:W-:Y:S05]  /*7370*/  BSYNC B0 ;  /* 0x0000000000007941 */ /* 0x000fea0003800000 */
.L_x_113:
[----:B------:R-:W-:Y:S02]  /*7380*/  ISETP.NE.AND P0, PT, R67, RZ, PT ;  /* 0x000000ff4300720c */ /* 0x000fe40003f05270 */
[----:B------:R-:W-:Y:S11]  /*7390*/  IADD3 R65, PT, PT, R65, 0x1, RZ ;  /* 0x0000000141417810 */ /* 0x000ff60007ffe0ff */
[----:B------:R4:W1:Y:S04]  /*73a0*/  @P0 LDS.128 R56, [R5] ;  /* 0x0000000005380984 */ /* 0x0008680000000c00 */
[----:B------:R4:W1:Y:S04]  /*73b0*/  @P0 LDS.128 R60, [R4+0x10] ;  /* 0x00001000043c0984 */ /* 0x0008680000000c00 */
[----:B------:R4:W1:Y:S04]  /*73c0*/  @P0 LDS.128 R68, [R3+0x20] ;  /* 0x0000200003440984 */ /* 0x0008680000000c00 */
[----:B------:R4:W1:Y:S02]  /*73d0*/  @P0 LDS.128 R76, [R2+0x30] ;  /* 0x00003000024c0984 */ /* 0x0008640000000c00 */
.L_x_112:
[----:B------:R-:W-:Y:S05]  /*73e0*/  BSYNC B1 ;  /* 0x0000000000017941 */ /* 0x000fea0003800000 */
.L_x_111:
        /* <DEDUP_REMOVED lines=21> */
.L_x_116:
        /* <DEDUP_REMOVED lines=146> */
.L_x_118:
[----:B------:R-:W-:Y:S05]  /*7e60*/  BSYNC.RECONVERGENT B0 ;  /* 0x0000000000007941 */ /* 0x000fea0003800200 */
.L_x_117:
        /* <DEDUP_REMOVED lines=21> */
.L_x_122:
[----:B------:R-:W-:Y:S05]  /*7fc0*/  BSYNC B0 ;  /* 0x0000000000007941 */ /* 0x000fea0003800000 */
.L_x_121:
[----:B------:R-:W-:Y:S11]  /*7fd0*/  ISETP.NE.AND P0, PT, R67, RZ, PT ;  /* 0x000000ff4300720c */ /* 0x000ff60003f05270 */
[----:B------:R-:W-:Y:S02]  /*7fe0*/  @!UPT UIADD3 URZ, UPT, UPT, URZ, URZ, URZ ;  /* 0x000000fffffff290 */ /* 0x000fe4000fffe0ff */
[----:B------:R4:W1:Y:S04]  /*7ff0*/  @P0 LDS.128 R56, [R4] ;  /* 0x0000000004380984 */ /* 0x0008680000000c00 */
[----:B------:R4:W1:Y:S04]  /*8000*/  @P0 LDS.128 R60, [R3+0x10] ;  /* 0x00001000033c0984 */ /* 0x0008680000000c00 */
[----:B------:R4:W1:Y:S04]  /*8010*/  @P0 LDS.128 R68, [R2+0x20] ;  /* 0x0000200002440984 */ /* 0x0008680000000c00 */
[----:B------:R4:W1:Y:S02]  /*8020*/  @P0 LDS.128 R76, [R65+0x30] ;  /* 0x00003000414c0984 */ /* 0x0008640000000c00 */
.L_x_120:
[----:B------:R-:W-:Y:S05]  /*8030*/  BSYNC B1 ;  /* 0x0000000000017941 */ /* 0x000fea0003800000 */
.L_x_119:
        /* <DEDUP_REMOVED lines=21> */
.L_x_124:
[----:B------:R-:W-:Y:S01]  /*8190*/  ISETP.NE.AND P0, PT, R102, RZ, PT ;  /* 0x000000ff6600720c */ /* 0x000fe20003f05270 */
[----:B------:R-:W-:Y:S05]  /*81a0*/  WARPSYNC.ALL ;  /* 0x0000000000007948 */ /* 0x000fea0003800000 */
[----:B------:R-:W-:Y:S01]  /*81b0*/  R2UR UR4, R48 ;  /* 0x00000000300472ca */ /* 0x000fe200000e0000 */
[--C-:B-1----:R-:W-:Y:S01]  /*81c0*/  HADD2.F32 R0, -RZ, R56.reuse.H0_H0 ;  /* 0x20000038ff007230 */ /* 0x102fe20000004100 */
[----:B------:R-:W-:Y:S01]  /*81d0*/  R2UR UR5, R64 ;  /* 0x00000000400572ca */ /* 0x000fe200000e0000 */
[----:B----4-:R-:W-:Y:S01]  /*81e0*/  HADD2.F32 R2, -RZ, R56.H1_H1 ;  /* 0x30000038ff027230 */ /* 0x010fe20000004100 */
[----:B------:R-:W-:Y:S01]  /*81f0*/  BSSY.RECONVERGENT B0, `(.L_x_125) ;  /* 0x0000089000007945 */ /* 0x000fe20003800200 */
[--C-:B------:R-:W-:Y:S02]  /*8200*/  HADD2.F32 R3, -RZ, R57.reuse.H0_H0 ;  /* 0x20000039ff037230 */ /* 0x100fe40000004100 */
[----:B------:R-:W-:Y:S02]  /*8210*/  HADD2.F32 R48, -RZ, R57.H1_H1 ;  /* 0x30000039ff307230 */ /* 0x000fe40000004100 */
[--C-:B------:R-:W-:Y:S02]  /*8220*/  HADD2.F32 R50, -RZ, R58.reuse.H0_H0 ;  /* 0x2000003aff327230 */ /* 0x100fe40000004100 */
[----:B------:R-:W-:Y:S02]  /*8230*/  HADD2.F32 R51, -RZ, R58.H1_H1 ;  /* 0x3000003aff337230 */ /* 0x000fe40000004100 */
[----:B------:R-:W1:Y:S01]  /*8240*/  LDTM.x32 R4, tmem[UR4+0x60] ;  /* 0x00006004000479ee */ /* 0x000e6200082c0000 */
[----:B------:R-:W-:Y:S01]  /*8250*/  NOP ;  /* 0x0000000000007918 */ /* 0x000fe20000000000 */
[----:B------:R-:W-:Y:S01]  /*8260*/  UIADD3 UR5, UPT, UPT, UR5, 0xf0, URZ ;  /* 0x000000f005057890 */ /* 0x000fe2000fffe0ff */
[--C-:B------:R-:W-:Y:S02]  /*8270*/  HADD2.F32 R52, -RZ, R59.reuse.H0_H0 ;  /* 0x2000003bff347230 */ /* 0x100fe40000004100 */
[----:B------:R-:W-:Y:S01]  /*8280*/  HADD2.F32 R53, -RZ, R59.H1_H1 ;  /* 0x3000003bff357230 */ /* 0x000fe20000004100 */
[----:B------:R-:W-:Y:S01]  /*8290*/  UPRMT UR5, UR37, 0x654, UR5 ;  /* 0x0000065425057896 */ /* 0x000fe20008000005 */
[--C-:B------:R-:W-:Y:S02]  /*82a0*/  HADD2.F32 R54, -RZ, R60.reuse.H0_H0 ;  /* 0x2000003cff367230 */ /* 0x100fe40000004100 */
[----:B------:R-:W-:Y:S02]  /*82b0*/  HADD2.F32 R55, -RZ, R60.H1_H1 ;  /* 0x3000003cff377230 */ /* 0x000fe40000004100 */
[--C-:B------:R-:W-:Y:S02]  /*82c0*/  HADD2.F32 R56, -RZ, R61.reuse.H0_H0 ;  /* 0x2000003dff387230 */ /* 0x100fe40000004100 */
[----:B------:R-:W-:Y:S02]  /*82d0*/  HADD2.F32 R57, -RZ, R61.H1_H1 ;  /* 0x3000003dff397230 */ /* 0x000fe40000004100 */
[----:B-1----:R-:W-:Y:S01]  /*82e0*/  SYNCS.ARRIVE.TRANS64.RED.A1T0 RZ, [UR5], RZ ;  /* 0x000000ffffff79a7 */ /* 0x002fe20008100405 */
[--C-:B------:R-:W-:Y:S02]  /*82f0*/  HADD2.F32 R58, -RZ, R62.reuse.H0_H0 ;  /* 0x2000003eff3a7230 */ /* 0x100fe40000004100 */
[----:B------:R-:W-:Y:S02]  /*8300*/  HADD2.F32 R59, -RZ, R62.H1_H1 ;  /* 0x3000003eff3b7230 */ /* 0x000fe40000004100 */
[--C-:B------:R-:W-:Y:S02]  /*8310*/  HADD2.F32 R60, -RZ, R63.reuse.H0_H0 ;  /* 0x2000003fff3c7230 */ /* 0x100fe40000004100 */
[----:B------:R-:W-:Y:S02]  /*8320*/  HADD2.F32 R61, -RZ, R63.H1_H1 ;  /* 0x3000003fff3d7230 */ /* 0x000fe40000004100 */
[C---:B------:R-:W-:Y:S01]  /*8330*/  FMUL R4, R47.reuse, R4 ;  /* 0x000000042f047220 */ /* 0x040fe20000400000 */
[C---:B------:R-:W-:Y:S01]  /*8340*/  FMUL R5, R47.reuse, R5 ;  /* 0x000000052f057220 */ /* 0x040fe20000400000 */
[C---:B------:R-:W-:Y:S01]  /*8350*/  FMUL R6, R47.reuse, R6 ;  /* 0x000000062f067220 */ /* 0x040fe20000400000 */
[----:B------:R-:W-:Y:S01]  /*8360*/  FMUL R7, R47, R7 ;  /* 0x000000072f077220 */ /* 0x000fe20000400000 */
[C---:B------:R-:W-:Y:S01]  /*8370*/  FFMA R4, R49.reuse, R0, R4 ;  /* 0x0000000031047223 */ /* 0x040fe20000000004 */
[C---:B------:R-:W-:Y:S01]  /*8380*/  FFMA R5, R49.reuse, R2, R5 ;  /* 0x0000000231057223 */ /* 0x040fe20000000005 */
[C---:B------:R-:W-:Y:S01]  /*8390*/  FFMA R6, R49.reuse, R3, R6 ;  /* 0x0000000331067223 */ /* 0x040fe20000000006 */
[----:B------:R-:W-:Y:S01]  /*83a0*/  FFMA R7, R49, R48, R7 ;  /* 0x0000003031077223 */ /* 0x000fe20000000007 */
[C---:B------:R-:W-:Y:S01]  /*83b0*/  FMUL R8, R47.reuse, R8 ;  /* 0x000000082f087220 */ /* 0x040fe20000400000 */
[----:B------:R-:W-:Y:S01]  /*83c0*/  FMUL R9, R47, R9 ;  /* 0x000000092f097220 */ /* 0x000fe20000400000 */
[----:B------:R-:W-:Y:S01]  /*83d0*/  F2FP.F16.F32.PACK_AB R4, R5, R4 ;  /* 0x000000040504723e */ /* 0x000fe200000000ff */
[----:B------:R-:W-:Y:S01]  /*83e0*/  FMUL R0, R47, R10 ;  /* 0x0000000a2f007220 */ /* 0x000fe20000400000 */
[----:B------:R-:W-:Y:S01]  /*83f0*/  F2FP.F16.F32.PACK_AB R5, R7, R6 ;  /* 0x000000060705723e */ /* 0x000fe200000000ff */
[C---:B------:R-:W-:Y:S01]  /*8400*/  FFMA R8, R49.reuse, R50, R8 ;  /* 0x0000003231087223 */ /* 0x040fe20000000008 */
[C---:B------:R-:W-:Y:S01]  /*8410*/  FFMA R9, R49.reuse, R51, R9 ;  /* 0x0000003331097223 */ /* 0x040fe20000000009 */
[----:B------:R-:W-:Y:S01]  /*8420*/  FFMA R0, R49, R52, R0 ;  /* 0x0000003431007223 */ /* 0x000fe20000000000 */
[C---:B------:R-:W-:Y:S01]  /*8430*/  FMUL R2, R47.reuse, R11 ;  /* 0x0000000b2f027220 */ /* 0x040fe20000400000 */
[C---:B------:R-:W-:Y:S01]  /*8440*/  FMUL R3, R47.reuse, R12 ;  /* 0x0000000c2f037220 */ /* 0x040fe20000400000 */
[----:B------:R-:W-:Y:S01]  /*8450*/  FMUL R10, R47, R13 ;  /* 0x0000000d2f0a7220 */ /* 0x000fe20000400000 */
[----:B------:R-:W-:Y:S01]  /*8460*/  F2FP.F16.F32.PACK_AB R6, R9, R8 ;  /* 0x000000080906723e */ /* 0x000fe200000000ff */
[C---:B------:R-:W-:Y:S01]  /*8470*/  FFMA R2, R49.reuse, R53, R2 ;  /* 0x0000003531027223 */ /* 0x040fe20000000002 */
[C---:B------:R-:W-:Y:S01]  /*8480*/  FFMA R3, R49.reuse, R54, R3 ;  /* 0x0000003631037223 */ /* 0x040fe20000000003 */
[----:B------:R-:W-:Y:S01]  /*8490*/  FFMA R10, R49, R55, R10 ;  /* 0x00000037310a7223 */ /* 0x000fe2000000000a */
[C---:B------:R-:W-:Y:S01]  /*84a0*/  FMUL R11, R47.reuse, R14 ;  /* 0x0000000e2f0b7220 */ /* 0x040fe20000400000 */
[C---:B------:R-:W-:Y:S01]  /*84b0*/  FMUL R15, R47.reuse, R15 ;  /* 0x0000000f2f0f7220 */ /* 0x040fe20000400000 */
[C---:B------:R-:W-:Y:S01]  /*84c0*/  FMUL R12, R47.reuse, R16 ;  /* 0x000000102f0c7220 */ /* 0x040fe20000400000 */
[----:B------:R-:W-:Y:S01]  /*84d0*/  FMUL R13, R47, R17 ;  /* 0x000000112f0d7220 */ /* 0x000fe20000400000 */
[----:B------:R-:W-:Y:S01]  /*84e0*/  FFMA R11, R49, R56, R11 ;  /* 0x00000038310b7223 */ /* 0x000fe2000000000b */
[----:B------:R-:W-:Y:S01]  /*84f0*/  FMUL R14, R47, R18 ;  /* 0x000000122f0e7220 */ /* 0x000fe20000400000 */
[----:B------:R-:W-:Y:S01]  /*8500*/  FFMA R15, R49, R57, R15 ;  /* 0x00000039310f7223 */ /* 0x000fe2000000000f */
[--C-:B------:R-:W-:Y:S02]  /*8510*/  HADD2.F32 R62, -RZ, R68.reuse.H0_H0 ;  /* 0x20000044ff3e7230 */ /* 0x100fe40000004100 */
[----:B------:R-:W-:Y:S01]  /*8520*/  FMUL R19, R47, R19 ;  /* 0x000000132f137220 */ /* 0x000fe20000400000 */
[----:B------:R-:W-:Y:S01]  /*8530*/  F2FP.F16.F32.PACK_AB R7, R2, R0 ;  /* 0x000000000207723e */ /* 0x000fe200000000ff */
[----:B------:R-:W-:Y:S01]  /*8540*/  FFMA R12, R49, R58, R12 ;  /* 0x0000003a310c7223 */ /* 0x000fe2000000000c */
[----:B------:R-:W-:Y:S02]  /*8550*/  HADD2.F32 R63, -RZ, R68.H1_H1 ;  /* 0x30000044ff3f7230 */ /* 0x000fe40000004100 */
[----:B------:R-:W-:Y:S01]  /*8560*/  FMUL R16, R47, R20 ;  /* 0x000000142f107220 */ /* 0x000fe20000400000 */
[----:B------:R-:W-:Y:S01]  /*8570*/  FFMA R13, R49, R59, R13 ;  /* 0x0000003b310d7223 */ /* 0x000fe2000000000d */
[----:B------:R1:W-:Y:S01]  /*8580*/  STS.128 [R100+0x6000], R4 ;  /* 0x0060000464007388 */ /* 0x0003e20000000c00 */
[--C-:B------:R-:W-:Y:S02]  /*8590*/  HADD2.F32 R64, -RZ, R69.reuse.H0_H0 ;  /* 0x20000045ff407230 */ /* 0x100fe40000004100 */
[----:B------:R-:W-:Y:S01]  /*85a0*/  FMUL R17, R47, R21 ;  /* 0x000000152f117220 */ /* 0x000fe20000400000 */
[----:B------:R-:W-:Y:S01]  /*85b0*/  FFMA R14, R49, R60, R14 ;  /* 0x0000003c310e7223 */ /* 0x000fe2000000000e */
[----:B------:R-:W-:Y:S02]  /*85c0*/  HADD2.F32 R65, -RZ, R69.H1_H1 ;  /* 0x30000045ff417230 */ /* 0x000fe40000004100 */
[----:B------:R-:W-:Y:S01]  /*85d0*/  FMUL R18, R47, R22 ;  /* 0x000000162f127220 */ /* 0x000fe20000400000 */
[----:B------:R-:W-:Y:S01]  /*85e0*/  FFMA R19, R49, R61, R19 ;  /* 0x0000003d31137223 */ /* 0x000fe20000000013 */
        /* <DEDUP_REMOVED lines=11> */
[----:B------:R-:W-:Y:S01]  /*86a0*/  F2FP.F16.F32.PACK_AB R8, R10, R3 ;  /* 0x000000030a08723e */ /* 0x000fe200000000ff */
[----:B------:R-:W-:Y:S01]  /*86b0*/  FFMA R23, R49, R65, R23 ;  /* 0x0000004131177223 */ /* 0x000fe20000000017 */
[----:B------:R-:W-:Y:S01]  /*86c0*/  F2FP.F16.F32.PACK_AB R9, R15, R11 ;  /* 0x0000000b0f09723e */ /* 0x000fe200000000ff */
[--C-:B------:R-:W-:Y:S02]  /*86d0*/  HADD2.F32 R70, -RZ, R76.reuse.H0_H0 ;  /* 0x2000004cff467230 */ /* 0x100fe40000004100 */
[----:B------:R-:W-:Y:S01]  /*86e0*/  FMUL R27, R47, R27 ;  /* 0x0000001b2f1b7220 */ /* 0x000fe20000400000 */
[----:B------:R-:W-:Y:S01]  /*86f0*/  F2FP.F16.F32.PACK_AB R10, R13, R12 ;  /* 0x0000000c0d0a723e */ /* 0x000fe200000000ff */
[----:B------:R-:W-:Y:S01]  /*8700*/  FFMA R20, R49, R66, R20 ;  /* 0x0000004231147223 */ /* 0x000fe20000000014 */
[----:B------:R-:W-:Y:S01]  /*8710*/  F2FP.F16.F32.PACK_AB R11, R19, R14 ;  /* 0x0000000e130b723e */ /* 0x000fe200000000ff */
[----:B------:R-:W-:Y:S02]  /*8720*/  HADD2.F32 R71, -RZ, R76.H1_H1 ;  /* 0x3000004cff477230 */ /* 0x000fe40000004100 */
[----:B------:R-:W-:Y:S01]  /*8730*/  FMUL R24, R47, R28 ;  /* 0x0000001c2f187220 */ /* 0x000fe20000400000 */
[----:B------:R-:W-:Y:S01]  /*8740*/  FFMA R21, R49, R67, R21 ;  /* 0x0000004331157223 */ /* 0x000fe20000000015 */
[--C-:B------:R-:W-:Y:S01]  /*8750*/  HADD2.F32 R72, -RZ, R77.reuse.H0_H0 ;  /* 0x2000004dff487230 */ /* 0x100fe20000004100 */
[----:B------:R1:W-:Y:S01]  /*8760*/  STS.128 [R99+0x6010], R8 ;  /* 0x0060100863007388 */ /* 0x0003e20000000c00 */
        /* <DEDUP_REMOVED lines=49> */
.L_x_126:
[----:B------:R-:W-:Y:S05]  /*8a80*/  BSYNC.RECONVERGENT B0 ;  /* 0x0000000000007941 */ /* 0x000fea0003800200 */
.L_x_125:
[----:B------:R-:W-:Y:S01]  /*8a90*/  BAR.SYNC.DEFER_BLOCKING 0x1, 0x80 ;  /* 0x0042000000007b1d */ /* 0x000fe20000010000 */
[----:B------:R-:W-:Y:S01]  /*8aa0*/  UISETP.NE.AND UP0, UPT, UR49, -0x4, UPT ;  /* 0xfffffffc3100788c */ /* 0x000fe2000bf05270 */
[----:B------:R-:W-:Y:S08]  /*8ab0*/  IADD3 R45, PT, PT, R45, 0x1, RZ ;  /* 0x000000012d2d7810 */ /* 0x000ff00007ffe0ff */
[----:B------:R-:W-:Y:S05]  /*8ac0*/  BRA.U !UP0, `(.L_x_127) ;  /* 0x0000000108287547 */ /* 0x000fea000b800000 */
[----:B------:R-:W-:Y:S01]  /*8ad0*/  ISETP.NE.AND P0, PT, R107, RZ, PT ;  /* 0x000000ff6b00720c */ /* 0x000fe20003f05270 */
[----:B------:R-:W-:Y:S01]  /*8ae0*/  IMAD.U32 R2, RZ, RZ, UR51 ;  /* 0x00000033ff027e24 */ /* 0x000fe2000f8e00ff */
[----:B------:R-:W-:Y:S01]  /*8af0*/  UIADD3 UR51, UPT, UPT, UR51, 0x1, URZ ;  /* 0x0000000133337890 */ /* 0x000fe2000fffe0ff */
[----:B------:R-:W-:Y:S03]  /*8b00*/  IMAD.U32 R0, RZ, RZ, UR37 ;  /* 0x00000025ff007e24 */ /* 0x000fe6000f8e00ff */
[----:B------:R-:W-:Y:S04]  /*8b10*/  UISETP.NE.AND UP0, UPT, UR51, 0x4, UPT ;  /* 0x000000043300788c */ /* 0x000fe8000bf05270 */
[----:B------:R-:W-:Y:S03]  /*8b20*/  USEL UR51, UR51, URZ, UP0 ;  /* 0x000000ff33337287 */ /* 0x000fe60008000000 */
[----:B------:R-:W-:Y:S05]  /*8b30*/  @P0 LEA R2, R2, UR48, 0x3 ;  /* 0x0000003002020c11 */ /* 0x000fea000f8e18ff */
[----:B------:R-:W-:Y:S05]  /*8b40*/  @P0 VIADD R2, R2, 0x80 ;  /* 0x0000008002020836 */ /* 0x000fea0000000000 */
[----:B------:R-:W-:Y:S04]  /*8b50*/  @P0 PRMT R0, R0, 0x654, R2 ;  /* 0x0000065400000816 */ /* 0x000fe80000000002 */
[----:B------:R2:W-:Y:S03]  /*8b60*/  @P0 SYNCS.ARRIVE.TRANS64.RED.A1T0 RZ, [R0+URZ], RZ ;  /* 0x000000ff00ff09a7 */ /* 0x0005e600081004ff */
.L_x_127:
[----:B------:R-:W-:Y:S01]  /*8b70*/  ISETP.NE.AND P2, PT, R103, RZ, PT ;  /* 0x000000ff6700720c */ /* 0x000fe20003f45270 */
[----:B------:R-:W-:Y:S01]  /*8b80*/  UIADD3 UR49, UPT, UPT, UR49, 0x4, URZ ;  /* 0x0000000431317890 */ /* 0x000fe2000fffe0ff */
[----:B------:R-:W-:Y:S01]  /*8b90*/  ISETP.NE.AND P0, PT, R105, 0x2, PT ;  /* 0x000000026900780c */ /* 0x000fe20003f05270 */
[----:B------:R-:W-:Y:S01]  /*8ba0*/  IMAD.IADD R14, R43, 0x1, R86 ;  /* 0x000000012b0e7824 */ /* 0x000fe200078e0256 */
[----:B------:R-:W-:Y:S01]  /*8bb0*/  ISETP.NE.AND P1, PT, R45, 0x4, PT ;  /* 0x000000042d00780c */ /* 0x000fe20003f25270 */
[----:B------:R-:W-:Y:S01]  /*8bc0*/  IMAD.IADD R15, R44, 0x1, R87 ;  /* 0x000000012c0f7824 */ /* 0x000fe200078e0257 */
[----:B------:R-:W-:Y:S02]  /*8bd0*/  SEL R2, RZ, 0x1, P0 ;  /* 0x00000001ff027807 */ /* 0x000fe40000000000 */
[----:B--2---:R-:W-:Y:S02]  /*8be0*/  SEL R0, RZ, 0x1, P1 ;  /* 0x00000001ff007807 */ /* 0x004fe40000800000 */
[----:B------:R-:W-:Y:S02]  /*8bf0*/  LOP3.LUT R95, R95, R2, RZ, 0x3c, !PT ;  /* 0x000000025f5f7212 */ /* 0x000fe400078e3cff */
[----:B------:R-:W-:Y:S02]  /*8c00*/  LOP3.LUT R96, R96, R0, RZ, 0x3c, !PT ;  /* 0x0000000060607212 */ /* 0x000fe400078e3cff */
[----:B------:R-:W-:Y:S02]  /*8c10*/  @P2 R2UR UR36, R94 ;  /* 0x000000005e2422ca */ /* 0x000fe400000e0000 */
[----:B------:R-:W-:Y:S02]  /*8c20*/  SEL R105, R105, RZ, P0 ;  /* 0x000000ff69697207 */ /* 0x000fe40000000000 */
[----:B------:R-:W-:Y:S01]  /*8c30*/  SEL R45, R45, RZ, P1 ;  /* 0x000000ff2d2d7207 */ /* 0x000fe20000800000 */
[----:B------:R-:W-:Y:S10]  /*8c40*/  @P2 BRA `(.L_x_128) ;  /* 0xffffffc000502947 */ /* 0x000ff4000383ffff */
[----:B------:R-:W-:-:S09]  /*8c50*/  UISETP.NE.AND UP0, UPT, UR50, URZ, UPT ;  /* 0x000000ff3200728c */ /* 0x000fd2000bf05270 */
[----:B------:R-:W-:Y:S05]  /*8c60*/  BRA.U !UP0, `(.L_x_129) ;  /* 0x0000000108487547 */ /* 0x000fea000b800000 */
[----:B------:R-:W2:Y:S02]  /*8c70*/  LDCU.64 UR4, c[0x0][0x890] ;  /* 0x00011200ff0477ac */ /* 0x000ea40008000a00 */
[----:B--2---:R-:W-:-:S04]  /*8c80*/  UISETP.NE.U32.AND UP0, UPT, UR4, URZ, UPT ;  /* 0x000000ff0400728c */ /* 0x004fc8000bf05070 */
[----:B------:R-:W-:-:S09]  /*8c90*/  UISETP.NE.AND.EX UP0, UPT, UR5, URZ, UPT, UP0 ;  /* 0x000000ff0500728c */ /* 0x000fd2000bf05300 */
[----:B------:R-:W-:Y:S05]  /*8ca0*/  BRA.U UP0, `(.L_x_130) ;  /* 0x00000001000c7547 */ /* 0x000fea000b800000 */
[----:B------:R-:W-:-:S13]  /*8cb0*/  FSETP.NEU.AND P0, PT, R49, RZ, PT ;  /* 0x000000ff3100720b */ /* 0x000fda0003f0d000 */
[----:B------:R-:W-:Y:S05]  /*8cc0*/  @!P0 EXIT ;  /* 0x000000000000894d */ /* 0x000fea0003800000 */
[----:B------:R-:W-:Y:S05]  /*8cd0*/  BRA `(.L_x_129) ;  /* 0x00000000002c7947 */ /* 0x000fea0003800000 */
.L_x_130:
[----:B------:R-:W-:Y:S01]  /*8ce0*/  ISETP.NE.AND P0, PT, R104, RZ, PT ;  /* 0x000000ff6800720c */ /* 0x000fe20003f05270 */
[----:B------:R-:W-:-:S12]  /*8cf0*/  BSSY.RECONVERGENT B0, `(.L_x_129) ;  /* 0x0000009000007945 */ /* 0x000fd80003800200 */
[----:B------:R-:W-:Y:S05]  /*8d00*/  @P0 BRA `(.L_x_131) ;  /* 0x0000000000140947 */ /* 0x000fea0003800000 */
[----:B------:R-:W2:Y:S02]  /*8d10*/  LDCU.64 UR4, c[0x0][0x888] ;  /* 0x00011100ff0477ac */ /* 0x000ea40008000a00 */
[----:B--2---:R-:W-:-:S04]  /*8d20*/  ISETP.NE.U32.AND P0, PT, RZ, UR4, PT ;  /* 0x00000004ff007c0c */ /* 0x004fc8000bf05070 */
[----:B------:R-:W-:-:S13]  /*8d30*/  ISETP.NE.AND.EX P0, PT, RZ, UR5, PT, P0 ;  /* 0x00000005ff007c0c */ /* 0x000fda000bf05300 */
[----:B------:R-:W-:Y:S05]  /*8d40*/  @!P0 EXIT ;  /* 0x000000000000894d */ /* 0x000fea0003800000 */
[----:B------:R-:W-:Y:S05]  /*8d50*/  BRA `(.L_x_132) ;  /* 0x0000000000087947 */ /* 0x000fea0003800000 */
.L_x_131:
[----:B------:R-:W-:-:S13]  /*8d60*/  FSETP.NEU.AND P0, PT, R49, RZ, PT ;  /* 0x000000ff3100720b */ /* 0x000fda0003f0d000 */
[----:B------:R-:W-:Y:S05]  /*8d70*/  @!P0 EXIT ;  /* 0x000000000000894d */ /* 0x000fea0003800000 */
.L_x_132:
[----:B------:R-:W-:Y:S05]  /*8d80*/  BSYNC.RECONVERGENT B0 ;  /* 0x0000000000007941 */ /* 0x000fea0003800200 */
.L_x_129:
[----:B------:R-:W-:Y:S01]  /*8d90*/  ULEA UR4, UR51, UR48, 0x3 ;  /* 0x0000003033047291 */ /* 0x000fe2000f8e18ff */
[----:B------:R-:W-:-:S04]  /*8da0*/  DEPBAR.LE SB0, 0x0 ;  /* 0x000080000000791a */ /* 0x000fc80000000000 */
[----:B------:R-:W-:-:S04]  /*8db0*/  UIADD3 UR4, UPT, UPT, UR4, 0x80, URZ ;  /* 0x0000008004047890 */ /* 0x000fc8000fffe0ff */
[----:B------:R-:W-:-:S09]  /*8dc0*/  UPRMT UR4, UR37, 0x654, UR4 ;  /* 0x0000065425047896 */ /* 0x000fd20008000004 */
[----:B------:R-:W-:Y:S01]  /*8dd0*/  SYNCS.ARRIVE.TRANS64.RED.A1T0 RZ, [UR4], RZ ;  /* 0x000000ffffff79a7 */ /* 0x000fe20008100404 */
[----:B------:R-:W-:Y:S05]  /*8de0*/  EXIT ;  /* 0x000000000000794d */ /* 0x000fea0003800000 */
.L_x_19:
[----:B--2---:R2:W1:Y:S02]  /*8df0*/  SYNCS.PHASECHK.TRANS64.TRYWAIT P0, [R2+URZ+0x120], R3 ;  /* 0x00012003020075a7 */ /* 0x00446400080011ff */
[----:B-1----:R-:W-:Y:S05]  /*8e00*/  @!P0 NANOSLEEP.SYNCS 0x989680 ;  /* 0x009896800000895d */ /* 0x002fea0003900000 */
[----:B------:R-:W1:Y:S02]  /*8e10*/  @!P0 SYNCS.PHASECHK.TRANS64 P0, [R2+URZ+0x120], R3 ;  /* 0x00012003020085a7 */ /* 0x000e6400080010ff */
[----:B-1----:R-:W-:Y:S05]  /*8e20*/  @!P0 BRA `(.L_x_19) ;  /* 0xfffffffc00f08947 */ /* 0x002fea000383ffff */
[----:B------:R-:W-:Y:S05]  /*8e30*/  BRA `(.L_x_133) ;  /* 0xffffff8400f87947 */ /* 0x000fea000383ffff */
.L_x_22:
[----:B-1----:R-:W-:-:S07]  /*8e40*/  MOV R2, UR33 ;  /* 0x0000002100027c02 */ /* 0x002fce0008000f00 */
.L_x_134:
[----:B-1----:R1:W2:Y:S02]  /*8e50*/  SYNCS.PHASECHK.TRANS64.TRYWAIT P0, [R2+URZ+0x30], R4 ;  /* 0x00003004020075a7 */ /* 0x0022a400080011ff */
[----:B--2---:R-:W-:Y:S05]  /*8e60*/  @!P0 NANOSLEEP.SYNCS 0x989680 ;  /* 0x009896800000895d */ /* 0x004fea0003900000 */
[----:B------:R-:W2:Y:S02]  /*8e70*/  @!P0 SYNCS.PHASECHK.TRANS64 P0, [R2+URZ+0x30], R4 ;  /* 0x00003004020085a7 */ /* 0x000ea400080010ff */
[----:B--2---:R-:W-:Y:S05]  /*8e80*/  @!P0 BRA `(.L_x_134) ;  /* 0xfffffffc00f08947 */ /* 0x004fea000383ffff */
[----:B------:R-:W-:Y:S05]  /*8e90*/  BRA `(.L_x_21) ;  /* 0xffffff8800487947 */ /* 0x000fea000383ffff */
.L_x_28:
[----:B-1----:R-:W-:-:S07]  /*8ea0*/  MOV R2, UR17 ;  /* 0x0000001100027c02 */ /* 0x002fce0008000f00 */
.L_x_135:
[----:B-1----:R1:W2:Y:S02]  /*8eb0*/  SYNCS.PHASECHK.TRANS64.TRYWAIT P0, [R2+URZ+0x30], R4 ;  /* 0x00003004020075a7 */ /* 0x0022a400080011ff */
[----:B--2---:R-:W-:Y:S05]  /*8ec0*/  @!P0 NANOSLEEP.SYNCS 0x989680 ;  /* 0x009896800000895d */ /* 0x004fea0003900000 */
[----:B------:R-:W2:Y:S02]  /*8ed0*/  @!P0 SYNCS.PHASECHK.TRANS64 P0, [R2+URZ+0x30], R4 ;  /* 0x00003004020085a7 */ /* 0x000ea400080010ff */
[----:B--2---:R-:W-:Y:S05]  /*8ee0*/  @!P0 BRA `(.L_x_135) ;  /* 0xfffffffc00f08947 */ /* 0x004fea000383ffff */
[----:B------:R-:W-:Y:S05]  /*8ef0*/  BRA `(.L_x_27) ;  /* 0xffffff8800ec7947 */ /* 0x000fea000383ffff */
.L_x_32:
[----:B-1----:R1:W2:Y:S02]  /*8f00*/  SYNCS.PHASECHK.TRANS64.TRYWAIT P0, [R2+URZ+0xb0], R3 ;  /* 0x0000b003020075a7 */ /* 0x0022a400080011ff */
[----:B--2---:R-:W-:Y:S05]  /*8f10*/  @!P0 NANOSLEEP.SYNCS 0x989680 ;  /* 0x009896800000895d */ /* 0x004fea0003900000 */
[----:B------:R-:W2:Y:S02]  /*8f20*/  @!P0 SYNCS.PHASECHK.TRANS64 P0, [R2+URZ+0xb0], R3 ;  /* 0x0000b003020085a7 */ /* 0x000ea400080010ff */
[----:B--2---:R-:W-:Y:S05]  /*8f30*/  @!P0 BRA `(.L_x_32) ;  /* 0xfffffffc00f08947 */ /* 0x004fea000383ffff */
[----:B------:R-:W-:Y:S05]  /*8f40*/  BRA `(.L_x_136) ;  /* 0xffffff8c00787947 */ /* 0x000fea000383ffff */
.L_x_36:
[----:B----4-:R-:W-:-:S07]  /*8f50*/  MOV R0, UR5 ;  /* 0x0000000500007c02 */ /* 0x010fce0008000f00 */
.L_x_137:
[----:B-1----:R1:W2:Y:S02]  /*8f60*/  SYNCS.PHASECHK.TRANS64.TRYWAIT P0, [R0+URZ], R2 ;  /* 0x00000002000075a7 */ /* 0x0022a400080011ff */
[----:B--2---:R-:W-:Y:S05]  /*8f70*/  @!P0 NANOSLEEP.SYNCS 0x989680 ;  /* 0x009896800000895d */ /* 0x004fea0003900000 */
[----:B------:R-:W2:Y:S02]  /*8f80*/  @!P0 SYNCS.PHASECHK.TRANS64 P0, [R0+URZ], R2 ;  /* 0x00000002000085a7 */ /* 0x000ea400080010ff */
[----:B--2---:R-:W-:Y:S05]  /*8f90*/  @!P0 BRA `(.L_x_137) ;  /* 0xfffffffc00f08947 */ /* 0x004fea000383ffff */
[----:B------:R-:W-:Y:S05]  /*8fa0*/  BRA `(.L_x_138) ;  /* 0xffffff9000e87947 */ /* 0x000fea000383ffff */
.L_x_37:
[----:B----4-:R-:W-:-:S07]  /*8fb0*/  MOV R0, UR5 ;  /* 0x0000000500007c02 */ /* 0x010fce0008000f00 */
.L_x_139:
[----:B-1----:R1:W2:Y:S02]  /*8fc0*/  SYNCS.PHASECHK.TRANS64.TRYWAIT P0, [R0+URZ], R3 ;  /* 0x00000003000075a7 */ /* 0x0022a400080011ff */
[----:B--2---:R-:W-:Y:S05]  /*8fd0*/  @!P0 NANOSLEEP.SYNCS 0x989680 ;  /* 0x009896800000895d */ /* 0x004fea0003900000 */
[----:B------:R-:W2:Y:S02]  /*8fe0*/  @!P0 SYNCS.PHASECHK.TRANS64 P0, [R0+URZ], R3 ;  /* 0x00000003000085a7 */ /* 0x000ea400080010ff */
[----:B--2---:R-:W-:Y:S05]  /*8ff0*/  @!P0 BRA `(.L_x_139) ;  /* 0xfffffffc00f08947 */ /* 0x004fea000383ffff */
[----:B------:R-:W-:Y:S05]  /*9000*/  BRA `(.L_x_140) ;  /* 0xffffff9000f47947 */ /* 0x000fea000383ffff */
.L_x_38:
[----:B----4-:R-:W-:-:S07]  /*9010*/  MOV R0, UR5 ;  /* 0x0000000500007c02 */ /* 0x010fce0008000f00 */
.L_x_141:
[----:B-1----:R1:W2:Y:S02]  /*9020*/  SYNCS.PHASECHK.TRANS64.TRYWAIT P0, [R0+URZ], R3 ;  /* 0x00000003000075a7 */ /* 0x0022a400080011ff */
[----:B--2---:R-:W-:Y:S05]  /*9030*/  @!P0 NANOSLEEP.SYNCS 0x989680 ;  /* 0x009896800000895d */ /* 0x004fea0003900000 */
[----:B------:R-:W2:Y:S02]  /*9040*/  @!P0 SYNCS.PHASECHK.TRANS64 P0, [R0+URZ], R3 ;  /* 0x00000003000085a7 */ /* 0x000ea400080010ff */
[----:B--2---:R-:W-:Y:S05]  /*9050*/  @!P0 BRA `(.L_x_141) ;  /* 0xfffffffc00f08947 */ /* 0x004fea000383ffff */
[----:B------:R-:W-:Y:S05]  /*9060*/  BRA `(.L_x_142) ;  /* 0xffffff9400007947 */ /* 0x000fea000383ffff */
.L_x_39:
[----:B----4-:R-:W-:-:S07]  /*9070*/  MOV R0, UR5 ;  /* 0x0000000500007c02 */ /* 0x010fce0008000f00 */
.L_x_143:
[----:B-1----:R1:W2:Y:S02]  /*9080*/  SYNCS.PHASECHK.TRANS64.TRYWAIT P0, [R0+URZ], R3 ;  /* 0x00000003000075a7 */ /* 0x0022a400080011ff */
[----:B--2---:R-:W-:Y:S05]  /*9090*/  @!P0 NANOSLEEP.SYNCS 0x989680 ;  /* 0x009896800000895d */ /* 0x004fea0003900000 */
[----:B------:R-:W2:Y:S02]  /*90a0*/  @!P0 SYNCS.PHASECHK.TRANS64 P0, [R0+URZ], R3 ;  /* 0x00000003000085a7 */ /* 0x000ea400080010ff */
[----:B--2---:R-:W-:Y:S05]  /*90b0*/  @!P0 BRA `(.L_x_143) ;  /* 0xfffffffc00f08947 */ /* 0x004fea000383ffff */
[----:B------:R-:W-:Y:S05]  /*90c0*/  BRA `(.L_x_144) ;  /* 0xffffff94000c7947 */ /* 0x000fea000383ffff */
.L_x_40:
[----:B----4-:R-:W-:-:S07]  /*90d0*/  MOV R0, UR5 ;  /* 0x0000000500007c02 */ /* 0x010fce0008000f00 */
.L_x_145:
[----:B-1----:R1:W2:Y:S02]  /*90e0*/  SYNCS.PHASECHK.TRANS64.TRYWAIT P0, [R0+URZ], R3 ;  /* 0x00000003000075a7 */ /* 0x0022a400080011ff */
[----:B--2---:R-:W-:Y:S05]  /*90f0*/  @!P0 NANOSLEEP.SYNCS 0x989680 ;  /* 0x009896800000895d */ /* 0x004fea0003900000 */
[----:B------:R-:W2:Y:S02]  /*9100*/  @!P0 SYNCS.PHASECHK.TRANS64 P0, [R0+URZ], R3 ;  /* 0x00000003000085a7 */ /* 0x000ea400080010ff */
[----:B--2---:R-:W-:Y:S05]  /*9110*/  @!P0 BRA `(.L_x_145) ;  /* 0xfffffffc00f08947 */ /* 0x004fea000383ffff */
[----:B------:R-:W-:Y:S05]  /*9120*/  BRA `(.L_x_146) ;  /* 0xffffff9400187947 */ /* 0x000fea000383ffff */
.L_x_43:
[----:B-1----:R1:W2:Y:S02]  /*9130*/  SYNCS.PHASECHK.TRANS64.TRYWAIT P0, [R0+URZ+0x110], R4 ;  /* 0x00011004000075a7 */ /* 0x0022a400080011ff */
[----:B--2---:R-:W-:Y:S05]  /*9140*/  @!P0 NANOSLEEP.SYNCS 0x989680 ;  /* 0x009896800000895d */ /* 0x004fea0003900000 */
[----:B------:R-:W2:Y:S02]  /*9150*/  @!P0 SYNCS.PHASECHK.TRANS64 P0, [R0+URZ+0x110], R4 ;  /* 0x00011004000085a7 */ /* 0x000ea400080010ff */
[----:B--2---:R-:W-:Y:S05]  /*9160*/  @!P0 BRA `(.L_x_43) ;  /* 0xfffffffc00f08947 */ /* 0x004fea000383ffff */
[----:B------:R-:W-:Y:S05]  /*9170*/  BRA `(.L_x_147) ;  /* 0xffffff9400747947 */ /* 0x000fea000383ffff */
.L_x_44:
[----:B------:R-:W-:-:S07]  /*9180*/  MOV R0, UR5 ;  /* 0x0000000500007c02 */ /* 0x000fce0008000f00 */
.L_x_148:
[----:B-1----:R1:W2:Y:S02]  /*9190*/  SYNCS.PHASECHK.TRANS64.TRYWAIT P0, [R0+URZ+0xc0], R5 ;  /* 0x0000c005000075a7 */ /* 0x0022a400080011ff */
[----:B--2---:R-:W-:Y:S05]  /*91a0*/  @!P0 NANOSLEEP.SYNCS 0x989680 ;  /* 0x009896800000895d */ /* 0x004fea0003900000 */
[----:B------:R-:W2:Y:S02]  /*91b0*/  @!P0 SYNCS.PHASECHK.TRANS64 P0, [R0+URZ+0xc0], R5 ;  /* 0x0000c005000085a7 */ /* 0x000ea400080010ff */
[----:B--2---:R-:W-:Y:S05]  /*91c0*/  @!P0 BRA `(.L_x_148) ;  /* 0xfffffffc00f08947 */ /* 0x004fea000383ffff */
[----:B------:R-:W-:Y:S05]  /*91d0*/  BRA `(.L_x_149) ;  /* 0xffffff9400847947 */ /* 0x000fea000383ffff */
.L_x_45:
[----:B-1----:R1:W2:Y:S02]  /*91e0*/  SYNCS.PHASECHK.TRANS64.TRYWAIT P1, [R0+URZ+0xb0], R4 ;  /* 0x0000b004000075a7 */ /* 0x0022a400080211ff */
[----:B--2---:R-:W-:Y:S05]  /*91f0*/  @!P1 NANOSLEEP.SYNCS 0x989680 ;  /* 0x009896800000995d */ /* 0x004fea0003900000 */
[----:B------:R-:W2:Y:S02]  /*9200*/  @!P1 SYNCS.PHASECHK.TRANS64 P1, [R0+URZ+0xb0], R4 ;  /* 0x0000b004000095a7 */ /* 0x000ea400080210ff */
[----:B--2---:R-:W-:Y:S05]  /*9210*/  @!P1 BRA `(.L_x_45) ;  /* 0xfffffffc00f09947 */ /* 0x004fea000383ffff */
[----:B------:R-:W-:Y:S05]  /*9220*/  BRA `(.L_x_150) ;  /* 0xffffff9400b47947 */ /* 0x000fea000383ffff */
.L_x_48:
[----:B------:R-:W-:-:S07]  /*9230*/  MOV R0, UR5 ;  /* 0x0000000500007c02 */ /* 0x000fce0008000f00 */
.L_x_151:
[----:B-1----:R1:W2:Y:S02]  /*9240*/  SYNCS.PHASECHK.TRANS64.TRYWAIT P0, [R0+URZ+0xc0], R2 ;  /* 0x0000c002000075a7 */ /* 0x0022a400080011ff */
[----:B--2---:R-:W-:Y:S05]  /*9250*/  @!P0 NANOSLEEP.SYNCS 0x989680 ;  /* 0x009896800000895d */ /* 0x004fea0003900000 */
[----:B------:R-:W2:Y:S02]  /*9260*/  @!P0 SYNCS.PHASECHK.TRANS64 P0, [R0+URZ+0xc0], R2 ;  /* 0x0000c002000085a7 */ /* 0x000ea400080010ff */
[----:B--2---:R-:W-:Y:S05]  /*9270*/  @!P0 BRA `(.L_x_151) ;  /* 0xfffffffc00f08947 */ /* 0x004fea000383ffff */
[----:B------:R-:W-:Y:S05]  /*9280*/  BRA `(.L_x_47) ;  /* 0xffffff9800087947 */ /* 0x000fea000383ffff */
.L_x_55:
[----:B-1----:R1:W2:Y:S02]  /*9290*/  SYNCS.PHASECHK.TRANS64.TRYWAIT P1, [R0+URZ+0xb0], R2 ;  /* 0x0000b002000075a7 */ /* 0x0022a400080211ff */
[----:B--2---:R-:W-:Y:S05]  /*92a0*/  @!P1 NANOSLEEP.SYNCS 0x989680 ;  /* 0x009896800000995d */ /* 0x004fea0003900000 */
[----:B------:R-:W2:Y:S02]  /*92b0*/  @!P1 SYNCS.PHASECHK.TRANS64 P1, [R0+URZ+0xb0], R2 ;  /* 0x0000b002000095a7 */ /* 0x000ea400080210ff */
[----:B--2---:R-:W-:Y:S05]  /*92c0*/  @!P1 BRA `(.L_x_55) ;  /* 0xfffffffc00f09947 */ /* 0x004fea000383ffff */
[----:B------:R-:W-:Y:S05]  /*92d0*/  BRA `(.L_x_152) ;  /* 0xffffff9c00787947 */ /* 0x000fea000383ffff */
.L_x_56:
[----:B------:R-:W-:-:S07]  /*92e0*/  MOV R2, UR7 ;  /* 0x0000000700027c02 */ /* 0x000fce0008000f00 */
.L_x_153:
[----:B-1----:R1:W2:Y:S02]  /*92f0*/  SYNCS.PHASECHK.TRANS64.TRYWAIT P0, [R2+URZ+0xf0], R0 ;  /* 0x0000f000020075a7 */ /* 0x0022a400080011ff */
[----:B--2---:R-:W-:Y:S05]  /*9300*/  @!P0 NANOSLEEP.SYNCS 0x989680 ;  /* 0x009896800000895d */ /* 0x004fea0003900000 */
[----:B------:R-:W2:Y:S02]  /*9310*/  @!P0 SYNCS.PHASECHK.TRANS64 P0, [R2+URZ+0xf0], R0 ;  /* 0x0000f000020085a7 */ /* 0x000ea400080010ff */
[----:B--2---:R-:W-:Y:S05]  /*9320*/  @!P0 BRA `(.L_x_153) ;  /* 0xfffffffc00f08947 */ /* 0x004fea000383ffff */
[----:B------:R-:W-:Y:S05]  /*9330*/  BRA `(.L_x_154) ;  /* 0xffffff9c00b07947 */ /* 0x000fea000383ffff */
.L_x_59:
[----:B------:R-:W-:Y:S07]  /*9340*/  MOV R0, UR6 ;  /* 0x0000000600007c02 */ /* 0x000fee0008000f00 */
.L_x_155:
[----:B-1----:R1:W2:Y:S02]  /*9350*/  SYNCS.PHASECHK.TRANS64.TRYWAIT P0, [R0+URZ], R2 ;  /* 0x00000002000075a7 */ /* 0x0022a400080011ff */
[----:B--2---:R-:W-:Y:S05]  /*9360*/  @!P0 NANOSLEEP.SYNCS 0x989680 ;  /* 0x009896800000895d */ /* 0x004fea0003900000 */
[----:B------:R-:W2:Y:S02]  /*9370*/  @!P0 SYNCS.PHASECHK.TRANS64 P0, [R0+URZ], R2 ;  /* 0x00000002000085a7 */ /* 0x000ea400080010ff */
[----:B--2---:R-:W-:Y:S05]  /*9380*/  @!P0 BRA `(.L_x_155) ;  /* 0xfffffffc00f08947 */ /* 0x004fea000383ffff */
[----:B------:R-:W-:Y:S05]  /*9390*/  BRA `(.L_x_58) ;  /* 0xffffff9c00cc7947 */ /* 0x000fea000383ffff */
.L_x_62:
[----:B------:R-:W-:-:S07]  /*93a0*/  MOV R0, UR6 ;  /* 0x0000000600007c02 */ /* 0x000fce0008000f00 */
.L_x_156:
[----:B--2---:R2:W4:Y:S02]  /*93b0*/  SYNCS.PHASECHK.TRANS64.TRYWAIT P0, [R0+URZ], R2 ;  /* 0x00000002000075a7 */ /* 0x00452400080011ff */
[----:B----4-:R-:W-:Y:S05]  /*93c0*/  @!P0 NANOSLEEP.SYNCS 0x989680 ;  /* 0x009896800000895d */ /* 0x010fea0003900000 */
[----:B------:R-:W4:Y:S02]  /*93d0*/  @!P0 SYNCS.PHASECHK.TRANS64 P0, [R0+URZ], R2 ;  /* 0x00000002000085a7 */ /* 0x000f2400080010ff */
[----:B----4-:R-:W-:Y:S05]  /*93e0*/  @!P0 BRA `(.L_x_156) ;  /* 0xfffffffc00f08947 */ /* 0x010fea000383ffff */
[----:B------:R-:W-:Y:S05]  /*93f0*/  BRA `(.L_x_157) ;  /* 0xffffffa000a87947 */ /* 0x000fea000383ffff */
.L_x_63:
[----:B------:R-:W-:-:S07]  /*9400*/  MOV R0, UR6 ;  /* 0x0000000600007c02 */ /* 0x000fce0008000f00 */
.L_x_158:
[----:B-1----:R1:W2:Y:S02]  /*9410*/  SYNCS.PHASECHK.TRANS64.TRYWAIT P0, [R0+URZ], R3 ;  /* 0x00000003000075a7 */ /* 0x0022a400080011ff */
[----:B--2---:R-:W-:Y:S05]  /*9420*/  @!P0 NANOSLEEP.SYNCS 0x989680 ;  /* 0x009896800000895d */ /* 0x004fea0003900000 */
[----:B------:R-:W2:Y:S02]  /*9430*/  @!P0 SYNCS.PHASECHK.TRANS64 P0, [R0+URZ], R3 ;  /* 0x00000003000085a7 */ /* 0x000ea400080010ff */
[----:B--2---:R-:W-:Y:S05]  /*9440*/  @!P0 BRA `(.L_x_158) ;  /* 0xfffffffc00f08947 */ /* 0x004fea000383ffff */
[----:B------:R-:W-:Y:S05]  /*9450*/  BRA `(.L_x_159) ;  /* 0xffffffa000b47947 */ /* 0x000fea000383ffff */
.L_x_64:
[----:B------:R-:W-:-:S07]  /*9460*/  MOV R0, UR6 ;  /* 0x0000000600007c02 */ /* 0x000fce0008000f00 */
.L_x_160:
[----:B-1----:R1:W2:Y:S02]  /*9470*/  SYNCS.PHASECHK.TRANS64.TRYWAIT P0, [R0+URZ], R3 ;  /* 0x00000003000075a7 */ /* 0x0022a400080011ff */
[----:B--2---:R-:W-:Y:S05]  /*9480*/  @!P0 NANOSLEEP.SYNCS 0x989680 ;  /* 0x009896800000895d */ /* 0x004fea0003900000 */
[----:B------:R-:W2:Y:S02]  /*9490*/  @!P0 SYNCS.PHASECHK.TRANS64 P0, [R0+URZ], R3 ;  /* 0x00000003000085a7 */ /* 0x000ea400080010ff */
[----:B--2---:R-:W-:Y:S05]  /*94a0*/  @!P0 BRA `(.L_x_160) ;  /* 0xfffffffc00f08947 */ /* 0x004fea000383ffff */
[----:B------:R-:W-:Y:S05]  /*94b0*/  BRA `(.L_x_161) ;  /* 0xffffffa000c07947 */ /* 0x000fea000383ffff */
.L_x_65:
[----:B-1----:R-:W-:-:S07]  /*94c0*/  MOV R0, UR7 ;  /* 0x0000000700007c02 */ /* 0x002fce0008000f00 */
.L_x_162:
[----:B-1----:R1:W2:Y:S02]  /*94d0*/  SYNCS.PHASECHK.TRANS64.TRYWAIT P0, [R0+URZ], R2 ;  /* 0x00000002000075a7 */ /* 0x0022a400080011ff */
[----:B--2---:R-:W-:Y:S05]  /*94e0*/  @!P0 NANOSLEEP.SYNCS 0x989680 ;  /* 0x009896800000895d */ /* 0x004fea0003900000 */
[----:B------:R-:W2:Y:S02]  /*94f0*/  @!P0 SYNCS.PHASECHK.TRANS64 P0, [R0+URZ], R2 ;  /* 0x00000002000085a7 */ /* 0x000ea400080010ff */
[----:B--2---:R-:W-:Y:S05]  /*9500*/  @!P0 BRA `(.L_x_162) ;  /* 0xfffffffc00f08947 */ /* 0x004fea000383ffff */
[----:B------:R-:W-:Y:S05]  /*9510*/  BRA `(.L_x_163) ;  /* 0xffffffa000cc7947 */ /* 0x000fea000383ffff */
.L_x_70:
[----:B--2---:R2:W3:Y:S02]  /*9520*/  SYNCS.PHASECHK.TRANS64.TRYWAIT P0, [R0+URZ+0xb0], R2 ;  /* 0x0000b002000075a7 */ /* 0x0044e400080011ff */
[----:B---3--:R-:W-:Y:S05]  /*9530*/  @!P0 NANOSLEEP.SYNCS 0x989680 ;  /* 0x009896800000895d */ /* 0x008fea0003900000 */
[----:B------:R-:W3:Y:S02]  /*9540*/  @!P0 SYNCS.PHASECHK.TRANS64 P0, [R0+URZ+0xb0], R2 ;  /* 0x0000b002000085a7 */ /* 0x000ee400080010ff */
[----:B---3--:R-:W-:Y:S05]  /*9550*/  @!P0 BRA `(.L_x_70) ;  /* 0xfffffffc00f08947 */ /* 0x008fea000383ffff */
[----:B------:R-:W-:Y:S05]  /*9560*/  BRA `(.L_x_164) ;  /* 0xffffffa400d87947 */ /* 0x000fea000383ffff */
.L_x_73:
[----:B------:R-:W-:Y:S07]  /*9570*/  MOV R0, UR7 ;  /* 0x0000000700007c02 */ /* 0x000fee0008000f00 */
.L_x_165:
[----:B--2---:R2:W3:Y:S02]  /*9580*/  SYNCS.PHASECHK.TRANS64.TRYWAIT P0, [R0+URZ+0xa8], R2 ;  /* 0x0000a802000075a7 */ /* 0x0044e400080011ff */
[----:B---3--:R-:W-:Y:S05]  /*9590*/  @!P0 NANOSLEEP.SYNCS 0x989680 ;  /* 0x009896800000895d */ /* 0x008fea0003900000 */
[----:B------:R-:W3:Y:S02]  /*95a0*/  @!P0 SYNCS.PHASECHK.TRANS64 P0, [R0+URZ+0xa8], R2 ;  /* 0x0000a802000085a7 */ /* 0x000ee400080010ff */
[----:B---3--:R-:W-:Y:S05]  /*95b0*/  @!P0 BRA `(.L_x_165) ;  /* 0xfffffffc00f08947 */ /* 0x008fea000383ffff */
[----:B------:R-:W-:Y:S05]  /*95c0*/  BRA `(.L_x_72) ;  /* 0xffffffa800b87947 */ /* 0x000fea000383ffff */
.L_x_76:
[----:B------:R-:W-:Y:S07]  /*95d0*/  MOV R0, UR7 ;  /* 0x0000000700007c02 */ /* 0x000fee0008000f00 */
.L_x_166:
[----:B-1----:R1:W2:Y:S02]  /*95e0*/  SYNCS.PHASECHK.TRANS64.TRYWAIT P0, [R0+URZ+0x80], R14 ;  /* 0x0000800e000075a7 */ /* 0x0022a400080011ff */
[----:B--2---:R-:W-:Y:S05]  /*95f0*/  @!P0 NANOSLEEP.SYNCS 0x989680 ;  /* 0x009896800000895d */ /* 0x004fea0003900000 */
[----:B------:R-:W2:Y:S02]  /*9600*/  @!P0 SYNCS.PHASECHK.TRANS64 P0, [R0+URZ+0x80], R14 ;  /* 0x0000800e000085a7 */ /* 0x000ea400080010ff */
[----:B--2---:R-:W-:Y:S05]  /*9610*/  @!P0 BRA `(.L_x_166) ;  /* 0xfffffffc00f08947 */ /* 0x004fea000383ffff */
[----:B------:R-:W-:Y:S05]  /*9620*/  BRA `(.L_x_167) ;  /* 0xffffffac00307947 */ /* 0x000fea000383ffff */
.L_x_77:
[----:B------:R-:W-:Y:S07]  /*9630*/  MOV R0, UR7 ;  /* 0x0000000700007c02 */ /* 0x000fee0008000f00 */
.L_x_168:
[----:B-1----:R1:W2:Y:S02]  /*9640*/  SYNCS.PHASECHK.TRANS64.TRYWAIT P0, [R0+URZ+0x88], R14 ;  /* 0x0000880e000075a7 */ /* 0x0022a400080011ff */
[----:B--2---:R-:W-:Y:S05]  /*9650*/  @!P0 NANOSLEEP.SYNCS 0x989680 ;  /* 0x009896800000895d */ /* 0x004fea0003900000 */
[----:B------:R-:W2:Y:S02]  /*9660*/  @!P0 SYNCS.PHASECHK.TRANS64 P0, [R0+URZ+0x88], R14 ;  /* 0x0000880e000085a7 */ /* 0x000ea400080010ff */
[----:B--2---:R-:W-:Y:S05]  /*9670*/  @!P0 BRA `(.L_x_168) ;  /* 0xfffffffc00f08947 */ /* 0x004fea000383ffff */
[----:B------:R-:W-:Y:S05]  /*9680*/  BRA `(.L_x_169) ;  /* 0xffffffac00687947 */ /* 0x000fea000383ffff */
.L_x_78:
[----:B------:R-:W-:Y:S07]  /*9690*/  MOV R0, UR7 ;  /* 0x0000000700007c02 */ /* 0x000fee0008000f00 */
.L_x_170:
[----:B-1----:R1:W2:Y:S02]  /*96a0*/  SYNCS.PHASECHK.TRANS64.TRYWAIT P0, [R0+URZ+0x90], R14 ;  /* 0x0000900e000075a7 */ /* 0x0022a400080011ff */
[----:B--2---:R-:W-:Y:S05]  /*96b0*/  @!P0 NANOSLEEP.SYNCS 0x989680 ;  /* 0x009896800000895d */ /* 0x004fea0003900000 */
[----:B------:R-:W2:Y:S02]  /*96c0*/  @!P0 SYNCS.PHASECHK.TRANS64 P0, [R0+URZ+0x90], R14 ;  /* 0x0000900e000085a7 */ /* 0x000ea400080010ff */
[----:B--2---:R-:W-:Y:S05]  /*96d0*/  @!P0 BRA `(.L_x_170) ;  /* 0xfffffffc00f08947 */ /* 0x004fea000383ffff */
[----:B------:R-:W-:Y:S05]  /*96e0*/  BRA `(.L_x_171) ;  /* 0xffffffac00ac7947 */ /* 0x000fea000383ffff */
.L_x_79:
[----:B------:R-:W-:Y:S07]  /*96f0*/  MOV R0, UR7 ;  /* 0x0000000700007c02 */ /* 0x000fee0008000f00 */
.L_x_172:
[----:B-1----:R1:W2:Y:S02]  /*9700*/  SYNCS.PHASECHK.TRANS64.TRYWAIT P0, [R0+URZ+0x98], R14 ;  /* 0x0000980e000075a7 */ /* 0x0022a400080011ff */
[----:B--2---:R-:W-:Y:S05]  /*9710*/  @!P0 NANOSLEEP.SYNCS 0x989680 ;  /* 0x009896800000895d */ /* 0x004fea0003900000 */
[----:B------:R-:W2:Y:S02]  /*9720*/  @!P0 SYNCS.PHASECHK.TRANS64 P0, [R0+URZ+0x98], R14 ;  /* 0x0000980e000085a7 */ /* 0x000ea400080010ff */
[----:B--2---:R-:W-:Y:S05]  /*9730*/  @!P0 BRA `(.L_x_172) ;  /* 0xfffffffc00f08947 */ /* 0x004fea000383ffff */
[----:B------:R-:W-:Y:S05]  /*9740*/  BRA `(.L_x_173) ;  /* 0xffffffb000307947 */ /* 0x000fea000383ffff */
.L_x_81:
[----:B------:R-:W-:-:S07]  /*9750*/  MOV R0, UR7 ;  /* 0x0000000700007c02 */ /* 0x000fce0008000f00 */
.L_x_174:
[----:B-1----:R1:W3:Y:S02]  /*9760*/  SYNCS.PHASECHK.TRANS64.TRYWAIT P0, [R0+URZ+0x80], R2 ;  /* 0x00008002000075a7 */ /* 0x0022e400080011ff */
[----:B---3--:R-:W-:Y:S05]  /*9770*/  @!P0 NANOSLEEP.SYNCS 0x989680 ;  /* 0x009896800000895d */ /* 0x008fea0003900000 */
[----:B------:R-:W3:Y:S02]  /*9780*/  @!P0 SYNCS.PHASECHK.TRANS64 P0, [R0+URZ+0x80], R2 ;  /* 0x00008002000085a7 */ /* 0x000ee400080010ff */
[----:B---3--:R-:W-:Y:S05]  /*9790*/  @!P0 BRA `(.L_x_174) ;  /* 0xfffffffc00f08947 */ /* 0x008fea000383ffff */
[----:B------:R-:W-:Y:S05]  /*97a0*/  BRA `(.L_x_175) ;  /* 0xffffffb000a07947 */ /* 0x000fea000383ffff */
.L_x_82:
[----:B-1----:R-:W-:-:S07]  /*97b0*/  MOV R0, UR7 ;  /* 0x0000000700007c02 */ /* 0x002fce0008000f00 */
.L_x_176:
[----:B-1----:R1:W3:Y:S02]  /*97c0*/  SYNCS.PHASECHK.TRANS64.TRYWAIT P0, [R0+URZ+0x88], R2 ;  /* 0x00008802000075a7 */ /* 0x0022e400080011ff */
[----:B---3--:R-:W-:Y:S05]  /*97d0*/  @!P0 NANOSLEEP.SYNCS 0x989680 ;  /* 0x009896800000895d */ /* 0x008fea0003900000 */
[----:B------:R-:W3:Y:S02]  /*97e0*/  @!P0 SYNCS.PHASECHK.TRANS64 P0, [R0+URZ+0x88], R2 ;  /* 0x00008802000085a7 */ /* 0x000ee400080010ff */
[----:B---3--:R-:W-:Y:S05]  /*97f0*/  @!P0 BRA `(.L_x_176) ;  /* 0xfffffffc00f08947 */ /* 0x008fea000383ffff */
[----:B------:R-:W-:Y:S05]  /*9800*/  BRA `(.L_x_177) ;  /* 0xffffffb000907947 */ /* 0x000fea000383ffff */
.L_x_83:
[----:B-1----:R-:W-:-:S07]  /*9810*/  MOV R0, UR7 ;  /* 0x0000000700007c02 */ /* 0x002fce0008000f00 */
.L_x_178:
[----:B-1----:R1:W3:Y:S02]  /*9820*/  SYNCS.PHASECHK.TRANS64.TRYWAIT P0, [R0+URZ+0x90], R2 ;  /* 0x00009002000075a7 */ /* 0x0022e400080011ff */
[----:B---3--:R-:W-:Y:S05]  /*9830*/  @!P0 NANOSLEEP.SYNCS 0x989680 ;  /* 0x009896800000895d */ /* 0x008fea0003900000 */
[----:B------:R-:W3:Y:S02]  /*9840*/  @!P0 SYNCS.PHASECHK.TRANS64 P0, [R0+URZ+0x90], R2 ;  /* 0x00009002000085a7 */ /* 0x000ee400080010ff */
[----:B---3--:R-:W-:Y:S05]  /*9850*/  @!P0 BRA `(.L_x_178) ;  /* 0xfffffffc00f08947 */ /* 0x008fea000383ffff */
[----:B------:R-:W-:Y:S05]  /*9860*/  BRA `(.L_x_179) ;  /* 0xffffffb000807947 */ /* 0x000fea000383ffff */
.L_x_85:
[----:B--2---:R2:W4:Y:S02]  /*9870*/  SYNCS.PHASECHK.TRANS64.TRYWAIT P0, [R0+URZ+0xb0], R2 ;  /* 0x0000b002000075a7 */ /* 0x00452400080011ff */
[----:B----4-:R-:W-:Y:S05]  /*9880*/  @!P0 NANOSLEEP.SYNCS 0x989680 ;  /* 0x009896800000895d */ /* 0x010fea0003900000 */
[----:B------:R-:W4:Y:S02]  /*9890*/  @!P0 SYNCS.PHASECHK.TRANS64 P0, [R0+URZ+0xb0], R2 ;  /* 0x0000b002000085a7 */ /* 0x000f2400080010ff */
[----:B----4-:R-:W-:Y:S05]  /*98a0*/  @!P0 BRA `(.L_x_85) ;  /* 0xfffffffc00f08947 */ /* 0x010fea000383ffff */
[----:B------:R-:W-:Y:S05]  /*98b0*/  BRA `(.L_x_180) ;  /* 0xffffffb400487947 */ /* 0x000fea000383ffff */
.L_x_96:
[----:B-1----:R-:W-:Y:S04]  /*98c0*/  MOV R2, UR48 ;  /* 0x0000003000027c02 */ /* 0x002fe80008000f00 */
[----:B------:R1:W3:Y:S03]  /*98d0*/  SYNCS.PHASECHK.TRANS64.TRYWAIT P1, [R2+URZ+0x60], R3 ;  /* 0x00006003020075a7 */ /* 0x0002e600080211ff */
[----:B---3--:R-:W-:Y:S05]  /*98e0*/  @!P1 NANOSLEEP.SYNCS 0x989680 ;  /* 0x009896800000995d */ /* 0x008fea0003900000 */
[----:B------:R-:W3:Y:S02]  /*98f0*/  @!P1 SYNCS.PHASECHK.TRANS64 P1, [R2+URZ+0x60], R3 ;  /* 0x00006003020095a7 */ /* 0x000ee400080210ff */
[----:B---3--:R-:W-:Y:S05]  /*9900*/  @!P1 BRA `(.L_x_96) ;  /* 0xfffffffc00ec9947 */ /* 0x008fea000383ffff */
[----:B------:R-:W-:Y:S05]  /*9910*/  BRA `(.L_x_95) ;  /* 0xffffffc000547947 */ /* 0x000fea000383ffff */
.L_x_98:
[----:B-1----:R1:W4:Y:S02]  /*9920*/  SYNCS.PHASECHK.TRANS64.TRYWAIT P0, [R64+URZ+0xd0], R0 ;  /* 0x0000d000400075a7 */ /* 0x00232400080011ff */
[----:B----4-:R-:W-:Y:S05]  /*9930*/  @!P0 NANOSLEEP.SYNCS 0x989680 ;  /* 0x009896800000895d */ /* 0x010fea0003900000 */
[----:B------:R-:W4:Y:S02]  /*9940*/  @!P0 SYNCS.PHASECHK.TRANS64 P0, [R64+URZ+0xd0], R0 ;  /* 0x0000d000400085a7 */ /* 0x000f2400080010ff */
[----:B----4-:R-:W-:Y:S05]  /*9950*/  @!P0 BRA `(.L_x_98) ;  /* 0xfffffffc00f08947 */ /* 0x010fea000383ffff */
[----:B------:R-:W-:Y:S05]  /*9960*/  BRA `(.L_x_97) ;  /* 0xffffffc0007c7947 */ /* 0x000fea000383ffff */
.L_x_107:
[----:B--2---:R2:W4:Y:S02]  /*9970*/  SYNCS.PHASECHK.TRANS64.TRYWAIT P0, [R2+URZ+0x60], R0 ;  /* 0x00006000020075a7 */ /* 0x00452400080011ff */
[----:B----4-:R-:W-:Y:S05]  /*9980*/  @!P0 NANOSLEEP.SYNCS 0x989680 ;  /* 0x009896800000895d */ /* 0x010fea0003900000 */
[----:B------:R-:W4:Y:S02]  /*9990*/  @!P0 SYNCS.PHASECHK.TRANS64 P0, [R2+URZ+0x60], R0 ;  /* 0x00006000020085a7 */ /* 0x000f2400080010ff */
[----:B----4-:R-:W-:Y:S05]  /*99a0*/  @!P0 BRA `(.L_x_107) ;  /* 0xfffffffc00f08947 */ /* 0x010fea000383ffff */
[----:B------:R-:W-:Y:S05]  /*99b0*/  BRA `(.L_x_106) ;  /* 0xffffffcc00587947 */ /* 0x000fea000383ffff */
.L_x_115:
[----:B--2---:R2:W4:Y:S02]  /*99c0*/  SYNCS.PHASECHK.TRANS64.TRYWAIT P0, [R0+URZ+0x60], R6 ;  /* 0x00006006000075a7 */ /* 0x00452400080011ff */
[----:B----4-:R-:W-:Y:S05]  /*99d0*/  @!P0 NANOSLEEP.SYNCS 0x989680 ;  /* 0x009896800000895d */ /* 0x010fea0003900000 */
[----:B------:R-:W4:Y:S02]  /*99e0*/  @!P0 SYNCS.PHASECHK.TRANS64 P0, [R0+URZ+0x60], R6 ;  /* 0x00006006000085a7 */ /* 0x000f2400080010ff */
[----:B----4-:R-:W-:Y:S05]  /*99f0*/  @!P0 BRA `(.L_x_115) ;  /* 0xfffffffc00f08947 */ /* 0x010fea000383ffff */
[----:B------:R-:W-:Y:S05]  /*9a00*/  BRA `(.L_x_114) ;  /* 0xffffffd800587947 */ /* 0x000fea000383ffff */
.L_x_123:
[----:B--2---:R2:W4:Y:S02]  /*9a10*/  SYNCS.PHASECHK.TRANS64.TRYWAIT P0, [R0+URZ+0x60], R5 ;  /* 0x00006005000075a7 */ /* 0x00452400080011ff */
[----:B----4-:R-:W-:Y:S05]  /*9a20*/  @!P0 NANOSLEEP.SYNCS 0x989680 ;  /* 0x009896800000895d */ /* 0x010fea0003900000 */
[----:B------:R-:W4:Y:S02]  /*9a30*/  @!P0 SYNCS.PHASECHK.TRANS64 P0, [R0+URZ+0x60], R5 ;  /* 0x00006005000085a7 */ /* 0x000f2400080010ff */
[----:B----4-:R-:W-:Y:S05]  /*9a40*/  @!P0 BRA `(.L_x_123) ;  /* 0xfffffffc00f08947 */ /* 0x010fea000383ffff */
[----:B------:R-:W-:Y:S05]  /*9a50*/  BRA `(.L_x_122) ;  /* 0xffffffe400587947 */ /* 0x000fea000383ffff */
        .weak           $__internal_0_$__cuda_sm10x_tcgen05_guardrail_trap_col_being_dealloced_not_returned_by_alloc
        .type           $__internal_0_$__cuda_sm10x_tcgen05_guardrail_trap_col_being_dealloced_not_returned_by_alloc,@function
        .size           $__internal_0_$__cuda_sm10x_tcgen05_guardrail_trap_col_being_dealloced_not_returned_by_alloc,($__internal_1_$__cuda_sm10x_tcgen05_guardrail_trap_phase_invalid_during_alloc - $__internal_0_$__cuda_sm10x_tcgen05_guardrail_trap_col_being_dealloced_not_returned_by_alloc)
$__internal_0_$__cuda_sm10x_tcgen05_guardrail_trap_col_being_dealloced_not_returned_by_alloc:
[----:B------:R-:W-:Y:S05]  /*9a60*/  BPT.TRAP 0x1 ;  /* 0x000000040000795c */ /* 0x000fea0000300000 */
[----:B------:R-:W-:-:S04]  /*9a70*/  HFMA2 R3, -RZ, RZ, 0, 0 ;  /* 0x00000000ff037431 */ /* 0x000fc800000001ff */
[----:B------:R-:W-:Y:S05]  /*9a80*/  RET.REL.NODEC R2 `(_ZN7cutlass13device_kernelINS_4gemm6kernel13GemmUniversalIN4cute5tupleIJiiiiEEENS1_10collective13CollectiveMmaINS1_35MainloopSm100TmaUmmaWarpSpecializedILi6ELi2ELi4ENS5_IJNS4_1CILi1EEESB_SB_EEEEENS5_IJNSA_ILi128EEESE_NSA_ILi64EEEEEENS_6half_tENS5_IJlSB_lEEESH_SI_NS4_8TiledMMAINS4_8MMA_AtomIJNS4_20SM100_MMA_F16BF16_SSISH_SH_fLi128ELi128ELNS4_4UMMA5MajorE0ELSN_0ELNSM_7ScaleInE0ELSO_0EEEEEENS4_6LayoutISC_NS5_IJNSA_ILi0EEESS_SS_EEEEENS5_IJNS4_10UnderscoreESV_SV_EEEEENS4_13SM90_TMA_LOADENS4_14ComposedLayoutINS4_7SwizzleILi3ELi4ELi3EEENS4_18smem_ptr_flag_bitsILi16EEENSR_INS5_IJNSA_ILi8EEESF_EEENS5_IJSF_SB_EEEEEEEvNS4_8identityESY_S18_vS19_EENS_8epilogue10collective18CollectiveEpilogueINS1B_23Sm100TmaWarpSpecializedILi4ELi2ELi32ELb1ELb0EEEJSG_NS5_IJNSR_ISE_SB_EENSR_INSA_ILi32EEESB_EEEEESH_SI_SH_SI_NS1B_6fusion15FusionCallbacksIS1F_NS1K_17LinearCombinationISH_fSH_fLNS_15FloatRoundStyleE2EEESG_S1J_JEEENS4_5SM1004TMEM4LOAD26SM100_TMEM_LOAD_32dp32b32xESY_NSZ_INS10_ILi2ELi4ELi3EEES13_NSR_INS5_IJS14_S1H_EEENS5_IJS1H_SB_EEEEEEENS4_39AutoVectorizingCopyWithAssumedAlignmentILi128EEENS4_14SM90_TMA_STOREES1Y_S20_S20_EEEvvEEEEvNT_6ParamsE) ;  /* 0xffffff64025c7950 */ /* 0x000fea0003c3ffff */
        .weak           $__internal_1_$__cuda_sm10x_tcgen05_guardrail_trap_phase_invalid_during_alloc
        .type           $__internal_1_$__cuda_sm10x_tcgen05_guardrail_trap_phase_invalid_during_alloc,@function
        .size           $__internal_1_$__cuda_sm10x_tcgen05_guardrail_trap_phase_invalid_during_alloc,($__internal_2_$__cuda_sm10x_tcgen05_guardrail_trap_unallocated_columns_being_dealloced - $__internal_1_$__cuda_sm10x_tcgen05_guardrail_trap_phase_invalid_during_alloc)
$__internal_1_$__cuda_sm10x_tcgen05_guardrail_trap_phase_invalid_during_alloc:
[----:B------:R-:W-:Y:S05]  /*9a90*/  BPT.TRAP 0x1 ;  /* 0x000000040000795c */ /* 0x000fea0000300000 */
[----:B------:R-:W-:-:S04]  /*9aa0*/  MOV R3, 0x0 ;  /* 0x0000000000037802 */ /* 0x000fc80000000f00 */
[----:B------:R-:W-:Y:S05]  /*9ab0*/  RET.REL.NODEC R2 `(_ZN7cutlass13device_kernelINS_4gemm6kernel13GemmUniversalIN4cute5tupleIJiiiiEEENS1_10collective13CollectiveMmaINS1_35MainloopSm100TmaUmmaWarpSpecializedILi6ELi2ELi4ENS5_IJNS4_1CILi1EEESB_SB_EEEEENS5_IJNSA_ILi128EEESE_NSA_ILi64EEEEEENS_6half_tENS5_IJlSB_lEEESH_SI_NS4_8TiledMMAINS4_8MMA_AtomIJNS4_20SM100_MMA_F16BF16_SSISH_SH_fLi128ELi128ELNS4_4UMMA5MajorE0ELSN_0ELNSM_7ScaleInE0ELSO_0EEEEEENS4_6LayoutISC_NS5_IJNSA_ILi0EEESS_SS_EEEEENS5_IJNS4_10UnderscoreESV_SV_EEEEENS4_13SM90_TMA_LOADENS4_14ComposedLayoutINS4_7SwizzleILi3ELi4ELi3EEENS4_18smem_ptr_flag_bitsILi16EEENSR_INS5_IJNSA_ILi8EEESF_EEENS5_IJSF_SB_EEEEEEEvNS4_8identityESY_S18_vS19_EENS_8epilogue10collective18CollectiveEpilogueINS1B_23Sm100TmaWarpSpecializedILi4ELi2ELi32ELb1ELb0EEEJSG_NS5_IJNSR_ISE_SB_EENSR_INSA_ILi32EEESB_EEEEESH_SI_SH_SI_NS1B_6fusion15FusionCallbacksIS1F_NS1K_17LinearCombinationISH_fSH_fLNS_15FloatRoundStyleE2EEESG_S1J_JEEENS4_5SM1004TMEM4LOAD26SM100_TMEM_LOAD_32dp32b32xESY_NSZ_INS10_ILi2ELi4ELi3EEES13_NSR_INS5_IJS14_S1H_EEENS5_IJS1H_SB_EEEEEEENS4_39AutoVectorizingCopyWithAssumedAlignmentILi128EEENS4_14SM90_TMA_STOREES1Y_S20_S20_EEEvvEEEEvNT_6ParamsE) ;  /* 0xffffff6402507950 */ /* 0x000fea0003c3ffff */
        .weak           $__internal_2_$__cuda_sm10x_tcgen05_guardrail_trap_unallocated_columns_being_dealloced
        .type           $__internal_2_$__cuda_sm10x_tcgen05_guardrail_trap_unallocated_columns_being_dealloced,@function
        .size           $__internal_2_$__cuda_sm10x_tcgen05_guardrail_trap_unallocated_columns_being_dealloced,(.L_x_182 - $__internal_2_$__cuda_sm10x_tcgen05_guardrail_trap_unallocated_columns_being_dealloced)
$__internal_2_$__cuda_sm10x_tcgen05_guardrail_trap_unallocated_columns_being_dealloced:
[----:B------:R-:W-:Y:S05]  /*9ac0*/  BPT.TRAP 0x1 ;  /* 0x000000040000795c */ /* 0x000fea0000300000 */
[----:B------:R-:W-:-:S04]  /*9ad0*/  HFMA2 R3, -RZ, RZ, 0, 0 ;  /* 0x00000000ff037431 */ /* 0x000fc800000001ff */
[----:B------:R-:W-:Y:S05]  /*9ae0*/  RET.REL.NODEC R2 `(_ZN7cutlass13device_kernelINS_4gemm6kernel13GemmUniversalIN4cute5tupleIJiiiiEEENS1_10collective13CollectiveMmaINS1_35MainloopSm100TmaUmmaWarpSpecializedILi6ELi2ELi4ENS5_IJNS4_1CILi1EEESB_SB_EEEEENS5_IJNSA_ILi128EEESE_NSA_ILi64EEEEEENS_6half_tENS5_IJlSB_lEEESH_SI_NS4_8TiledMMAINS4_8MMA_AtomIJNS4_20SM100_MMA_F16BF16_SSISH_SH_fLi128ELi128ELNS4_4UMMA5MajorE0ELSN_0ELNSM_7ScaleInE0ELSO_0EEEEEENS4_6LayoutISC_NS5_IJNSA_ILi0EEESS_SS_EEEEENS5_IJNS4_10UnderscoreESV_SV_EEEEENS4_13SM90_TMA_LOADENS4_14ComposedLayoutINS4_7SwizzleILi3ELi4ELi3EEENS4_18smem_ptr_flag_bitsILi16EEENSR_INS5_IJNSA_ILi8EEESF_EEENS5_IJSF_SB_EEEEEEEvNS4_8identityESY_S18_vS19_EENS_8epilogue10collective18CollectiveEpilogueINS1B_23Sm100TmaWarpSpecializedILi4ELi2ELi32ELb1ELb0EEEJSG_NS5_IJNSR_ISE_SB_EENSR_INSA_ILi32EEESB_EEEEESH_SI_SH_SI_NS1B_6fusion15FusionCallbacksIS1F_NS1K_17LinearCombinationISH_fSH_fLNS_15FloatRoundStyleE2EEESG_S1J_JEEENS4_5SM1004TMEM4LOAD26SM100_TMEM_LOAD_32dp32b32xESY_NSZ_INS10_ILi2ELi4ELi3EEES13_NSR_INS5_IJS14_S1H_EEENS5_IJS1H_SB_EEEEEEENS4_39AutoVectorizingCopyWithAssumedAlignmentILi128EEENS4_14SM90_TMA_STOREES1Y_S20_S20_EEEvvEEEEvNT_6ParamsE) ;  /* 0xffffff6402447950 */ /* 0x000fea0003c3ffff */
.L_x_181:
[----:B------:R-:W-:-:S00]  /*9af0*/  BRA `(.L_x_181) ;  /* 0xfffffffc00fc7947 */ /* 0x000fc0000383ffff */
[----:B------:R-:W-:-:S00]  /*9b00*/  NOP ;  /* 0x0000000000007918 */ /* 0x000fc00000000000 */
[----:B------:R-:W-:-:S00]  /*9b10*/  NOP ;  /* 0x0000000000007918 */ /* 0x000fc00000000000 */
[----:B------:R-:W-:-:S00]  /*9b20*/  NOP ;  /* 0x0000000000007918 */ /* 0x000fc00000000000 */
[----:B------:R-:W-:-:S00]  /*9b30*/  NOP ;  /* 0x0000000000007918 */ /* 0x000fc00000000000 */
[----:B------:R-:W-:-:S00]  /*9b40*/  NOP ;  /* 0x0000000000007918 */ /* 0x000fc00000000000 */
[----:B------:R-:W-:-:S00]  /*9b50*/  NOP ;  /* 0x0000000000007918 */ /* 0x000fc00000000000 */
[----:B------:R-:W-:-:S00]  /*9b60*/  NOP ;  /* 0x0000000000007918 */ /* 0x000fc00000000000 */
[----:B------:R-:W-:-:S00]  /*9b70*/  NOP ;  /* 0x0000000000007918 */ /* 0x000fc00000000000 */
.L_x_182:


//--------------------- .nv.global.init           --------------------------
	.section	.nv.global.init,"aw",@progbits
.nv.global.init:
	.type		$str$27,@object
	.size		$str$27,($str$28 - $str$27)
$str$27:
        /*0000*/ 	.byte	0x28, 0x61, 0x64, 0x64, 0x72, 0x65, 0x73, 0x73, 0x20, 0x26, 0x20, 0x6d, 0x61, 0x73, 0x6b, 0x29
        /*0010*/ 	.byte	0x20, 0x3d, 0x3d, 0x20, 0x30, 0x00
	.type		$str$28,@object
	.size		$str$28,($str$26 - $str$28)
$str$28:
        /*0016*/ 	.byte	0x2f, 0x74, 0x6d, 0x70, 0x2f, 0x63, 0x75, 0x74, 0x6c, 0x61, 0x73, 0x73, 0x5f, 0x73, 0x77, 0x65
        /*0026*/ 	.byte	0x65, 0x70, 0x5f, 0x73, 0x72, 0x63, 0x2f, 0x69, 0x6e, 0x63, 0x6c, 0x75, 0x64, 0x65, 0x2f, 0x63
        /*0036*/ 	.byte	0x75, 0x74, 0x65, 0x2f, 0x70, 0x6f, 0x69, 0x6e, 0x74, 0x65, 0x72, 0x5f, 0x66, 0x6c, 0x61, 0x67
        /*0046*/ 	.byte	0x67, 0x65, 0x64, 0x2e, 0x68, 0x70, 0x70, 0x00
	.type		$str$26,@object
	.size		$str$26,($str$25 - $str$26)
$str$26:
        /*004e*/ 	.byte	0x2f, 0x74, 0x6d, 0x70, 0x2f, 0x63, 0x75, 0x74, 0x6c, 0x61, 0x73, 0x73, 0x5f, 0x73, 0x77, 0x65
        /*005e*/ 	.byte	0x65, 0x70, 0x5f, 0x73, 0x72, 0x63, 0x2f, 0x69, 0x6e, 0x63, 0x6c, 0x75, 0x64, 0x65, 0x2f, 0x63
        /*006e*/ 	.byte	0x75, 0x74, 0x65, 0x2f, 0x61, 0x74, 0x6f, 0x6d, 0x2f, 0x63, 0x6f, 0x70, 0x79, 0x5f, 0x74, 0x72
        /*007e*/ 	.byte	0x61, 0x69, 0x74, 0x73, 0x5f, 0x73, 0x6d, 0x31, 0x30, 0x30, 0x2e, 0x68, 0x70, 0x70, 0x00
	.type		$str$25,@object
	.size		$str$25,(__unnamed_1 - $str$25)
$str$25:
        /*008d*/ 	.byte	0x28, 0x28, 0x75, 0x69, 0x6e, 0x74, 0x33, 0x32, 0x5f, 0x74, 0x28, 0x74, 0x68, 0x72, 0x65, 0x61
        /*009d*/ 	.byte	0x64, 0x49, 0x64, 0x78, 0x2e, 0x78, 0x29, 0x20, 0x2f, 0x20, 0x33, 0x32, 0x29, 0x20, 0x25, 0x20
        /*00ad*/ 	.byte	0x34, 0x29, 0x20, 0x3d, 0x3d, 0x20, 0x28, 0x28, 0x28, 0x74, 0x6d, 0x65, 0x6d, 0x5f, 0x61, 0x64
        /*00bd*/ 	.byte	0x64, 0x72, 0x20, 0x3e, 0x3e, 0x20, 0x31, 0x36, 0x29, 0x20, 0x2f, 0x20, 0x33, 0x32, 0x29, 0x20
        /*00cd*/ 	.byte	0x25, 0x20, 0x34, 0x29, 0x00
	.type		__unnamed_1,@object
	.size		__unnamed_1,(__unnamed_2 - __unnamed_1)
__unnamed_1:
        /*00d2*/ 	.byte	0x61, 0x75, 0x74, 0x6f, 0x20, 0x63, 0x75, 0x74, 0x65, 0x3a, 0x3a, 0x61, 0x73, 0x5f, 0x70, 0x6f
        /* <DEDUP_REMOVED lines=24> */
        /*0262*/ 	.byte	0x3e, 0x3e, 0x3e, 0x3e, 0x5d, 0x00
	.type		__unnamed_2,@object
	.size		__unnamed_2,(.L_2 - __unnamed_2)
__unnamed_2:
        /* <DEDUP_REMOVED lines=42> */
        /*0508*/ 	.byte	0x3e, 0x3e, 0x5d, 0x00
.L_2:


//--------------------- .nv.shared._ZN7cutlass13device_kernelINS_4gemm6kernel13GemmUniversalIN4cute5tupleIJiiiiEEENS1_10collective13CollectiveMmaINS1_35MainloopSm100TmaUmmaWarpSpecializedILi6ELi2ELi4ENS5_IJNS4_1CILi1EEESB_SB_EEEEENS5_IJNSA_ILi128EEESE_NSA_ILi64EEEEEENS_6half_tENS5_IJlSB_lEEESH_SI_NS4_8TiledMMAINS4_8MMA_AtomIJNS4_20SM100_MMA_F16BF16_SSISH_SH_fLi128ELi128ELNS4_4UMMA5MajorE0ELSN_0ELNSM_7ScaleInE0ELSO_0EEEEEENS4_6LayoutISC_NS5_IJNSA_ILi0EEESS_SS_EEEEENS5_IJNS4_10UnderscoreESV_SV_EEEEENS4_13SM90_TMA_LOADENS4_14ComposedLayoutINS4_7SwizzleILi3ELi4ELi3EEENS4_18smem_ptr_flag_bitsILi16EEENSR_INS5_IJNSA_ILi8EEESF_EEENS5_IJSF_SB_EEEEEEEvNS4_8identityESY_S18_vS19_EENS_8epilogue10collective18CollectiveEpilogueINS1B_23Sm100TmaWarpSpecializedILi4ELi2ELi32ELb1ELb0EEEJSG_NS5_IJNSR_ISE_SB_EENSR_INSA_ILi32EEESB_EEEEESH_SI_SH_SI_NS1B_6fusion15FusionCallbacksIS1F_NS1K_17LinearCombinationISH_fSH_fLNS_15FloatRoundStyleE2EEESG_S1J_JEEENS4_5SM1004TMEM4LOAD26SM100_TMEM_LOAD_32dp32b32xESY_NSZ_INS10_ILi2ELi4ELi3EEES13_NSR_INS5_IJS14_S1H_EEENS5_IJS1H_SB_EEEEEEENS4_39AutoVectorizingCopyWithAssumedAlignmentILi128EEENS4_14SM90_TMA_STOREES1Y_S20_S20_EEEvvEEEEvNT_6ParamsE --------------------------
	.section	.nv.shared._ZN7cutlass13device_kernelINS_4gemm6kernel13GemmUniversalIN4cute5tupleIJiiiiEEENS1_10collective13CollectiveMmaINS1_35MainloopSm100TmaUmmaWarpSpecializedILi6ELi2ELi4ENS5_IJNS4_1CILi1EEESB_SB_EEEEENS5_IJNSA_ILi128EEESE_NSA_ILi64EEEEEENS_6half_tENS5_IJlSB_lEEESH_SI_NS4_8TiledMMAINS4_8MMA_AtomIJNS4_20SM100_MMA_F16BF16_SSISH_SH_fLi128ELi128ELNS4_4UMMA5MajorE0ELSN_0ELNSM_7ScaleInE0ELSO_0EEEEEENS4_6LayoutISC_NS5_IJNSA_ILi0EEESS_SS_EEEEENS5_IJNS4_10UnderscoreESV_SV_EEEEENS4_13SM90_TMA_LOADENS4_14ComposedLayoutINS4_7SwizzleILi3ELi4ELi3EEENS4_18smem_ptr_flag_bitsILi16EEENSR_INS5_IJNSA_ILi8EEESF_EEENS5_IJSF_SB_EEEEEEEvNS4_8identityESY_S18_vS19_EENS_8epilogue10collective18CollectiveEpilogueINS1B_23Sm100TmaWarpSpecializedILi4ELi2ELi32ELb1ELb0EEEJSG_NS5_IJNSR_ISE_SB_EENSR_INSA_ILi32EEESB_EEEEESH_SI_SH_SI_NS1B_6fusion15FusionCallbacksIS1F_NS1K_17LinearCombinationISH_fSH_fLNS_15FloatRoundStyleE2EEESG_S1J_JEEENS4_5SM1004TMEM4LOAD26SM100_TMEM_LOAD_32dp32b32xESY_NSZ_INS10_ILi2ELi4ELi3EEES13_NSR_INS5_IJS14_S1H_EEENS5_IJS1H_SB_EEEEEEENS4_39AutoVectorizingCopyWithAssumedAlignmentILi128EEENS4_14SM90_TMA_STOREES1Y_S20_S20_EEEvvEEEEvNT_6ParamsE,"aw",@nobits
	.sectionflags	@""
	.align	16
	.zero		1024


//--------------------- .nv.shared.reserved.0     --------------------------
	.section	.nv.shared.reserved.0,"aw",@nobits
	.weak		__nv_reservedSMEM_offset_0_alias
	.size		__nv_reservedSMEM_offset_0_alias, 0, 64
	.other		__nv_reservedSMEM_offset_0_alias,@"STO_CUDA_RESERVED_SHARED STV_DEFAULT"
__nv_reservedSMEM_offset_0_alias:
	.zero		0
.nv.shared.reserved.0:
	.zero		64
	.weak		__nv_reservedSMEM_tcgen05_partition
	.type		__nv_reservedSMEM_tcgen05_partition,@object
	.size		__nv_reservedSMEM_tcgen05_partition,(.L_0 - __nv_reservedSMEM_tcgen05_partition)
__nv_reservedSMEM_tcgen05_partition:
	.zero		32
.L_0:


//--------------------- .nv.global                --------------------------
	.section	.nv.global,"aw",@nobits
.nv.global:
	.type		_ZN40_INTERNAL_bda5c1ed_4_k_cu_00843460_158464cute1_E,@object
	.size		_ZN40_INTERNAL_bda5c1ed_4_k_cu_00843460_158464cute1_E,(_ZN40_INTERNAL_bda5c1ed_4_k_cu_00843460_158464cuda3std3__45__cpo6cbeginE - _ZN40_INTERNAL_bda5c1ed_4_k_cu_00843460_158464cute1_E)
_ZN40_INTERNAL_bda5c1ed_4_k_cu_00843460_158464cute1_E:
	.zero		1
	.type		_ZN40_INTERNAL_bda5c1ed_4_k_cu_00843460_158464cuda3std3__45__cpo6cbeginE,@object
	.size		_ZN40_INTERNAL_bda5c1ed_4_k_cu_00843460_158464cuda3std3__45__cpo6cbeginE,(_ZN40_INTERNAL_bda5c1ed_4_k_cu_00843460_158464cuda3std3__48in_placeE - _ZN40_INTERNAL_bda5c1ed_4_k_cu_00843460_158464cuda3std3__45__cpo6cbeginE)
_ZN40_INTERNAL_bda5c1ed_4_k_cu_00843460_158464cuda3std3__45__cpo6cbeginE:
	.zero		1
	.type		_ZN40_INTERNAL_bda5c1ed_4_k_cu_00843460_158464cuda3std3__48in_placeE,@object
	.size		_ZN40_INTERNAL_bda5c1ed_4_k_cu_00843460_158464cuda3std3__48in_placeE,(_ZN40_INTERNAL_bda5c1ed_4_k_cu_00843460_158464cuda3std6ranges3__45__cpo9iter_moveE - _ZN40_INTERNAL_bda5c1ed_4_k_cu_00843460_158464cuda3std3__48in_placeE)
_ZN40_INTERNAL_bda5c1ed_4_k_cu_00843460_158464cuda3std3__48in_placeE:
	.zero		1
	.type		_ZN40_INTERNAL_bda5c1ed_4_k_cu_00843460_158464cuda3std6ranges3__45__cpo9iter_moveE,@object
	.size		_ZN40_INTERNAL_bda5c1ed_4_k_cu_00843460_158464cuda3std6ranges3__45__cpo9iter_moveE,(_ZN40_INTERNAL_bda5c1ed_4_k_cu_00843460_158464cuda3std3__45__cpo5beginE - _ZN40_INTERNAL_bda5c1ed_4_k_cu_00843460_158464cuda3std6ranges3__45__cpo9iter_moveE)
_ZN40_INTERNAL_bda5c1ed_4_k_cu_00843460_158464cuda3std6ranges3__45__cpo9iter_moveE:
	.zero		1
	.type		_ZN40_INTERNAL_bda5c1ed_4_k_cu_00843460_158464cuda3std3__45__cpo5beginE,@object
	.size		_ZN40_INTERNAL_bda5c1ed_4_k_cu_00843460_158464cuda3std3__45__cpo5beginE,(_ZN40_INTERNAL_bda5c1ed_4_k_cu_00843460_158464cuda3std3__442_GLOBAL__N__bda5c1ed_4_k_cu_00843460_158466ignoreE - _ZN40_INTERNAL_bda5c1ed_4_k_cu_00843460_158464cuda3std3__45__cpo5beginE)
_ZN40_INTERNAL_bda5c1ed_4_k_cu_00843460_158464cuda3std3__45__cpo5beginE:
	.zero		1
	.type		_ZN40_INTERNAL_bda5c1ed_4_k_cu_00843460_158464cuda3std3__442_GLOBAL__N__bda5c1ed_4_k_cu_00843460_158466ignoreE,@object
	.size		_ZN40_INTERNAL_bda5c1ed_4_k_cu_00843460_158464cuda3std3__442_GLOBAL__N__bda5c1ed_4_k_cu_00843460_158466ignoreE,(_ZN40_INTERNAL_bda5c1ed_4_k_cu_00843460_158464cute7productE - _ZN40_INTERNAL_bda5c1ed_4_k_cu_00843460_158464cuda3std3__442_GLOBAL__N__bda5c1ed_4_k_cu_00843460_158466ignoreE)
_ZN40_INTERNAL_bda5c1ed_4_k_cu_00843460_158464cuda3std3__442_GLOBAL__N__bda5c1ed_4_k_cu_00843460_158466ignoreE:
	.zero		1
	.type		_ZN40_INTERNAL_bda5c1ed_4_k_cu_00843460_158464cute7productE,@object
	.size		_ZN40_INTERNAL_bda5c1ed_4_k_cu_00843460_158464cute7productE,(_ZN40_INTERNAL_bda5c1ed_4_k_cu_00843460_158464cuda3std3__45__cpo3endE - _ZN40_INTERNAL_bda5c1ed_4_k_cu_00843460_158464cute7productE)
_ZN40_INTERNAL_bda5c1ed_4_k_cu_00843460_158464cute7productE:
	.zero		1
	.type		_ZN40_INTERNAL_bda5c1ed_4_k_cu_00843460_158464cuda3std3__45__cpo3endE,@object
	.size		_ZN40_INTERNAL_bda5c1ed_4_k_cu_00843460_158464cuda3std3__45__cpo3endE,(_ZN40_INTERNAL_bda5c1ed_4_k_cu_00843460_158464cuda3std3__419piecewise_constructE - _ZN40_INTERNAL_bda5c1ed_4_k_cu_00843460_158464cuda3std3__45__cpo3endE)
_ZN40_INTERNAL_bda5c1ed_4_k_cu_00843460_158464cuda3std3__45__cpo3endE:
	.zero		1
	.type		_ZN40_INTERNAL_bda5c1ed_4_k_cu_00843460_158464cuda3std3__419piecewise_constructE,@object
	.size		_ZN40_INTERNAL_bda5c1ed_4_k_cu_00843460_158464cuda3std3__419piecewise_constructE,(_ZN40_INTERNAL_bda5c1ed_4_k_cu_00843460_158464cuda3std3__45__cpo4cendE - _ZN40_INTERNAL_bda5c1ed_4_k_cu_00843460_158464cuda3std3__419piecewise_constructE)
_ZN40_INTERNAL_bda5c1ed_4_k_cu_00843460_158464cuda3std3__419piecewise_constructE:
	.zero		1
	.type		_ZN40_INTERNAL_bda5c1ed_4_k_cu_00843460_158464cuda3std3__45__cpo4cendE,@object
	.size		_ZN40_INTERNAL_bda5c1ed_4_k_cu_00843460_158464cuda3std3__45__cpo4cendE,(_ZN40_INTERNAL_bda5c1ed_4_k_cu_00843460_158464cuda3std6ranges3__45__cpo4swapE - _ZN40_INTERNAL_bda5c1ed_4_k_cu_00843460_158464cuda3std3__45__cpo4cendE)
_ZN40_INTERNAL_bda5c1ed_4_k_cu_00843460_158464cuda3std3__45__cpo4cendE:
	.zero		1
	.type		_ZN40_INTERNAL_bda5c1ed_4_k_cu_00843460_158464cuda3std6ranges3__45__cpo4swapE,@object
	.size		_ZN40_INTERNAL_bda5c1ed_4_k_cu_00843460_158464cuda3std6ranges3__45__cpo4swapE,(.L_10 - _ZN40_INTERNAL_bda5c1ed_4_k_cu_00843460_158464cuda3std6ranges3__45__cpo4swapE)
_ZN40_INTERNAL_bda5c1ed_4_k_cu_00843460_158464cuda3std6ranges3__45__cpo4swapE:
	.zero		1
.L_10:


//--------------------- .nv.constant0._ZN7cutlass13device_kernelINS_4gemm6kernel13GemmUniversalIN4cute5tupleIJiiiiEEENS1_10collective13CollectiveMmaINS1_35MainloopSm100TmaUmmaWarpSpecializedILi6ELi2ELi4ENS5_IJNS4_1CILi1EEESB_SB_EEEEENS5_IJNSA_ILi128EEESE_NSA_ILi64EEEEEENS_6half_tENS5_IJlSB_lEEESH_SI_NS4_8TiledMMAINS4_8MMA_AtomIJNS4_20SM100_MMA_F16BF16_SSISH_SH_fLi128ELi128ELNS4_4UMMA5MajorE0ELSN_0ELNSM_7ScaleInE0ELSO_0EEEEEENS4_6LayoutISC_NS5_IJNSA_ILi0EEESS_SS_EEEEENS5_IJNS4_10UnderscoreESV_SV_EEEEENS4_13SM90_TMA_LOADENS4_14ComposedLayoutINS4_7SwizzleILi3ELi4ELi3EEENS4_18smem_ptr_flag_bitsILi16EEENSR_INS5_IJNSA_ILi8EEESF_EEENS5_IJSF_SB_EEEEEEEvNS4_8identityESY_S18_vS19_EENS_8epilogue10collective18CollectiveEpilogueINS1B_23Sm100TmaWarpSpecializedILi4ELi2ELi32ELb1ELb0EEEJSG_NS5_IJNSR_ISE_SB_EENSR_INSA_ILi32EEESB_EEEEESH_SI_SH_SI_NS1B_6fusion15FusionCallbacksIS1F_NS1K_17LinearCombinationISH_fSH_fLNS_15FloatRoundStyleE2EEESG_S1J_JEEENS4_5SM1004TMEM4LOAD26SM100_TMEM_LOAD_32dp32b32xESY_NSZ_INS10_ILi2ELi4ELi3EEES13_NSR_INS5_IJS14_S1H_EEENS5_IJS1H_SB_EEEEEEENS4_39AutoVectorizingCopyWithAssumedAlignmentILi128EEENS4_14SM90_TMA_STOREES1Y_S20_S20_EEEvvEEEEvNT_6ParamsE --------------------------
	.section	.nv.constant0._ZN7cutlass13device_kernelINS_4gemm6kernel13GemmUniversalIN4cute5tupleIJiiiiEEENS1_10collective13CollectiveMmaINS1_35MainloopSm100TmaUmmaWarpSpecializedILi6ELi2ELi4ENS5_IJNS4_1CILi1EEESB_SB_EEEEENS5_IJNSA_ILi128EEESE_NSA_ILi64EEEEEENS_6half_tENS5_IJlSB_lEEESH_SI_NS4_8TiledMMAINS4_8MMA_AtomIJNS4_20SM100_MMA_F16BF16_SSISH_SH_fLi128ELi128ELNS4_4UMMA5MajorE0ELSN_0ELNSM_7ScaleInE0ELSO_0EEEEEENS4_6LayoutISC_NS5_IJNSA_ILi0EEESS_SS_EEEEENS5_IJNS4_10UnderscoreESV_SV_EEEEENS4_13SM90_TMA_LOADENS4_14ComposedLayoutINS4_7SwizzleILi3ELi4ELi3EEENS4_18smem_ptr_flag_bitsILi16EEENSR_INS5_IJNSA_ILi8EEESF_EEENS5_IJSF_SB_EEEEEEEvNS4_8identityESY_S18_vS19_EENS_8epilogue10collective18CollectiveEpilogueINS1B_23Sm100TmaWarpSpecializedILi4ELi2ELi32ELb1ELb0EEEJSG_NS5_IJNSR_ISE_SB_EENSR_INSA_ILi32EEESB_EEEEESH_SI_SH_SI_NS1B_6fusion15FusionCallbacksIS1F_NS1K_17LinearCombinationISH_fSH_fLNS_15FloatRoundStyleE2EEESG_S1J_JEEENS4_5SM1004TMEM4LOAD26SM100_TMEM_LOAD_32dp32b32xESY_NSZ_INS10_ILi2ELi4ELi3EEES13_NSR_INS5_IJS14_S1H_EEENS5_IJS1H_SB_EEEEEEENS4_39AutoVectorizingCopyWithAssumedAlignmentILi128EEENS4_14SM90_TMA_STOREES1Y_S20_S20_EEEvvEEEEvNT_6ParamsE,"a",@progbits
	.sectionflags	@""
	.align	4
.nv.constant0._ZN7cutlass13device_kernelINS_4gemm6kernel13GemmUniversalIN4cute5tupleIJiiiiEEENS1_10collective13CollectiveMmaINS1_35MainloopSm100TmaUmmaWarpSpecializedILi6ELi2ELi4ENS5_IJNS4_1CILi1EEESB_SB_EEEEENS5_IJNSA_ILi128EEESE_NSA_ILi64EEEEEENS_6half_tENS5_IJlSB_lEEESH_SI_NS4_8TiledMMAINS4_8MMA_AtomIJNS4_20SM100_MMA_F16BF16_SSISH_SH_fLi128ELi128ELNS4_4UMMA5MajorE0ELSN_0ELNSM_7ScaleInE0ELSO_0EEEEEENS4_6LayoutISC_NS5_IJNSA_ILi0EEESS_SS_EEEEENS5_IJNS4_10UnderscoreESV_SV_EEEEENS4_13SM90_TMA_LOADENS4_14ComposedLayoutINS4_7SwizzleILi3ELi4ELi3EEENS4_18smem_ptr_flag_bitsILi16EEENSR_INS5_IJNSA_ILi8EEESF_EEENS5_IJSF_SB_EEEEEEEvNS4_8identityESY_S18_vS19_EENS_8epilogue10collective18CollectiveEpilogueINS1B_23Sm100TmaWarpSpecializedILi4ELi2ELi32ELb1ELb0EEEJSG_NS5_IJNSR_ISE_SB_EENSR_INSA_ILi32EEESB_EEEEESH_SI_SH_SI_NS1B_6fusion15FusionCallbacksIS1F_NS1K_17LinearCombinationISH_fSH_fLNS_15FloatRoundStyleE2EEESG_S1J_JEEENS4_5SM1004TMEM4LOAD26SM100_TMEM_LOAD_32dp32b32xESY_NSZ_INS10_ILi2ELi4ELi3EEES13_NSR_INS5_IJS14_S1H_EEENS5_IJS1H_SB_EEEEEEENS4_39AutoVectorizingCopyWithAssumedAlignmentILi128EEENS4_14SM90_TMA_STOREES1Y_S20_S20_EEEvvEEEEvNT_6ParamsE:
	.zero		2944


//--------------------- SYMBOLS --------------------------

	.type		.nv.reservedSmem.offset0,@object
	.size		.nv.reservedSmem.offset0,0x4
	.type		.nv.reservedSmem.cap,@object
	.size		.nv.reservedSmem.cap,0x4
	.type		__assertfail,@function
